	.target	sm_100a

	.elftype	@"ET_EXEC"


//--------------------- .note.nv.tkinfo           --------------------------
	.section	.note.nv.tkinfo,"",@"SHT_NOTE"
	.sectionflags	@"SHF_NOTE_NV_TKINFO"
	.tkinfo
        /*0018*/ 	.word	0x00000002
        /*0030*/ 	.string	""
        /*0030*/ 	.string	"ptxas"
        /*0030*/ 	.string	"Cuda compilation tools, release 13.0, V13.0.88"
        /*0030*/ 	.string	"Build cuda_13.0.r13.0/compiler.36424714_0"
        /*0030*/ 	.string	"-arch sm_100a -m 64 "



//--------------------- .note.nv.cuinfo           --------------------------
	.section	.note.nv.cuinfo,"",@"SHT_NOTE"
	.sectionflags	@"SHF_NOTE_NV_CUINFO"
        /*0018*/ 	.short	0x0002
        /*001a*/ 	.short	0x0064
        /*001c*/ 	.short	0x0082
	.zero		2


//--------------------- .nv.info                  --------------------------
	.section	.nv.info,"",@"SHT_CUDA_INFO"
	.align	4


	//----- nvinfo : EIATTR_REGCOUNT
	.align		4
        /*0000*/ 	.byte	0x04, 0x2f
        /*0002*/ 	.short	(.L_19 - .L_18)
	.align		4
.L_18:
        /*0004*/ 	.word	index@(_ZN7cutlass13device_kernelINS_4gemm6kernel13GemmUniversalIN4cute5tupleIJiiiiEEENS1_10collective13CollectiveMmaINS1_35MainloopSm100TmaUmmaWarpSpecializedILi2ELi2ELi4ENS5_IJNS4_1CILi4EEENSA_ILi1EEESC_EEEEENS5_IJNSA_ILi128EEESF_NSA_ILi64EEEEEENS_6half_tENS5_IJSC_llEEESI_SJ_NS4_8TiledMMAINS4_8MMA_AtomIJNS4_26SM100_MMA_F16BF16_2x1SM_SSISI_SI_fLi128ELi128ELNS4_4UMMA5MajorE1ELSO_1ELNSN_7ScaleInE0ELSP_0EEEEEENS4_6LayoutINS5_IJSC_SC_SC_EEENS5_IJNSA_ILi0EEESU_SU_EEEEENS5_IJNS4_10UnderscoreESX_SX_EEEEENS4_18SM100_TMA_2SM_LOADENS4_14ComposedLayoutINS4_7SwizzleILi3ELi4ELi3EEENS4_18smem_ptr_flag_bitsILi16EEENSS_INS5_IJSG_NSA_ILi8EEEEEENS5_IJSC_SG_EEEEEEEvNS4_8identityENS4_28SM100_TMA_2SM_LOAD_MULTICASTES1A_vS1B_EENS_8epilogue10collective18CollectiveEpilogueINS1E_23Sm100TmaWarpSpecializedILi4ELi2ELi16ELb1ELb0EEEJNS5_IJSG_SF_SG_EEENS5_IJNSS_ISG_SC_EENSS_INS5_IJNSA_ILi16EEENSA_ILi2EEEEEES18_EEEEESI_NS5_IJlSC_lEEESI_S1Q_NS1E_6fusion15FusionCallbacksIS1I_NS1R_17LinearCombinationISI_fSI_fLNS_15FloatRoundStyleE2EEES1J_S1P_JEEENS4_5SM1004TMEM4LOAD26SM100_TMEM_LOAD_32dp32b16xENS4_13SM90_TMA_LOADENS11_INS12_ILi1ELi4ELi3EEES15_NSS_INS5_IJS16_S1L_EEENS5_IJS1L_SC_EEEEEEENS4_39AutoVectorizingCopyWithAssumedAlignmentILi128EEENS4_14SM90_TMA_STOREES26_S28_S28_EEEvvEEEEvNT_6ParamsE)
        /*0008*/ 	.word	0x0000005b


	//----- nvinfo : EIATTR_FRAME_SIZE
	.align		4
.L_19:
        /*000c*/ 	.byte	0x04, 0x11
        /*000e*/ 	.short	(.L_21 - .L_20)
	.align		4
.L_20:
        /*0010*/ 	.word	index@($__internal_2_$__cuda_sm10x_tcgen05_guardrail_trap_unallocated_columns_being_dealloced)
        /*0014*/ 	.word	0x00000000


	//----- nvinfo : EIATTR_FRAME_SIZE
	.align		4
.L_21:
        /*0018*/ 	.byte	0x04, 0x11
        /*001a*/ 	.short	(.L_23 - .L_22)
	.align		4
.L_22:
        /*001c*/ 	.word	index@($__internal_1_$__cuda_sm10x_tcgen05_guardrail_trap_phase_invalid_during_alloc)
        /*0020*/ 	.word	0x00000000


	//----- nvinfo : EIATTR_FRAME_SIZE
	.align		4
.L_23:
        /*0024*/ 	.byte	0x04, 0x11
        /*0026*/ 	.short	(.L_25 - .L_24)
	.align		4
.L_24:
        /*0028*/ 	.word	index@($__internal_0_$__cuda_sm10x_tcgen05_guardrail_trap_col_being_dealloced_not_returned_by_alloc)
        /*002c*/ 	.word	0x00000000


	//----- nvinfo : EIATTR_FRAME_SIZE
	.align		4
.L_25:
        /*0030*/ 	.byte	0x04, 0x11
        /*0032*/ 	.short	(.L_27 - .L_26)
	.align		4
.L_26:
        /*0034*/ 	.word	index@(_ZN7cutlass13device_kernelINS_4gemm6kernel13GemmUniversalIN4cute5tupleIJiiiiEEENS1_10collective13CollectiveMmaINS1_35MainloopSm100TmaUmmaWarpSpecializedILi2ELi2ELi4ENS5_IJNS4_1CILi4EEENSA_ILi1EEESC_EEEEENS5_IJNSA_ILi128EEESF_NSA_ILi64EEEEEENS_6half_tENS5_IJSC_llEEESI_SJ_NS4_8TiledMMAINS4_8MMA_AtomIJNS4_26SM100_MMA_F16BF16_2x1SM_SSISI_SI_fLi128ELi128ELNS4_4UMMA5MajorE1ELSO_1ELNSN_7ScaleInE0ELSP_0EEEEEENS4_6LayoutINS5_IJSC_SC_SC_EEENS5_IJNSA_ILi0EEESU_SU_EEEEENS5_IJNS4_10UnderscoreESX_SX_EEEEENS4_18SM100_TMA_2SM_LOADENS4_14ComposedLayoutINS4_7SwizzleILi3ELi4ELi3EEENS4_18smem_ptr_flag_bitsILi16EEENSS_INS5_IJSG_NSA_ILi8EEEEEENS5_IJSC_SG_EEEEEEEvNS4_8identityENS4_28SM100_TMA_2SM_LOAD_MULTICASTES1A_vS1B_EENS_8epilogue10collective18CollectiveEpilogueINS1E_23Sm100TmaWarpSpecializedILi4ELi2ELi16ELb1ELb0EEEJNS5_IJSG_SF_SG_EEENS5_IJNSS_ISG_SC_EENSS_INS5_IJNSA_ILi16EEENSA_ILi2EEEEEES18_EEEEESI_NS5_IJlSC_lEEESI_S1Q_NS1E_6fusion15FusionCallbacksIS1I_NS1R_17LinearCombinationISI_fSI_fLNS_15FloatRoundStyleE2EEES1J_S1P_JEEENS4_5SM1004TMEM4LOAD26SM100_TMEM_LOAD_32dp32b16xENS4_13SM90_TMA_LOADENS11_INS12_ILi1ELi4ELi3EEES15_NSS_INS5_IJS16_S1L_EEENS5_IJS1L_SC_EEEEEEENS4_39AutoVectorizingCopyWithAssumedAlignmentILi128EEENS4_14SM90_TMA_STOREES26_S28_S28_EEEvvEEEEvNT_6ParamsE)
        /*0038*/ 	.word	0x00000000


	//----- nvinfo : EIATTR_MIN_STACK_SIZE
	.align		4
.L_27:
        /*003c*/ 	.byte	0x04, 0x12
        /*003e*/ 	.short	(.L_29 - .L_28)
	.align		4
.L_28:
        /*0040*/ 	.word	index@(_ZN7cutlass13device_kernelINS_4gemm6kernel13GemmUniversalIN4cute5tupleIJiiiiEEENS1_10collective13CollectiveMmaINS1_35MainloopSm100TmaUmmaWarpSpecializedILi2ELi2ELi4ENS5_IJNS4_1CILi4EEENSA_ILi1EEESC_EEEEENS5_IJNSA_ILi128EEESF_NSA_ILi64EEEEEENS_6half_tENS5_IJSC_llEEESI_SJ_NS4_8TiledMMAINS4_8MMA_AtomIJNS4_26SM100_MMA_F16BF16_2x1SM_SSISI_SI_fLi128ELi128ELNS4_4UMMA5MajorE1ELSO_1ELNSN_7ScaleInE0ELSP_0EEEEEENS4_6LayoutINS5_IJSC_SC_SC_EEENS5_IJNSA_ILi0EEESU_SU_EEEEENS5_IJNS4_10UnderscoreESX_SX_EEEEENS4_18SM100_TMA_2SM_LOADENS4_14ComposedLayoutINS4_7SwizzleILi3ELi4ELi3EEENS4_18smem_ptr_flag_bitsILi16EEENSS_INS5_IJSG_NSA_ILi8EEEEEENS5_IJSC_SG_EEEEEEEvNS4_8identityENS4_28SM100_TMA_2SM_LOAD_MULTICASTES1A_vS1B_EENS_8epilogue10collective18CollectiveEpilogueINS1E_23Sm100TmaWarpSpecializedILi4ELi2ELi16ELb1ELb0EEEJNS5_IJSG_SF_SG_EEENS5_IJNSS_ISG_SC_EENSS_INS5_IJNSA_ILi16EEENSA_ILi2EEEEEES18_EEEEESI_NS5_IJlSC_lEEESI_S1Q_NS1E_6fusion15FusionCallbacksIS1I_NS1R_17LinearCombinationISI_fSI_fLNS_15FloatRoundStyleE2EEES1J_S1P_JEEENS4_5SM1004TMEM4LOAD26SM100_TMEM_LOAD_32dp32b16xENS4_13SM90_TMA_LOADENS11_INS12_ILi1ELi4ELi3EEES15_NSS_INS5_IJS16_S1L_EEENS5_IJS1L_SC_EEEEEEENS4_39AutoVectorizingCopyWithAssumedAlignmentILi128EEENS4_14SM90_TMA_STOREES26_S28_S28_EEEvvEEEEvNT_6ParamsE)
        /*0044*/ 	.word	0x00000000
.L_29:


//--------------------- .nv.compat                --------------------------
	.section	.nv.compat,"",@"SHT_CUDA_COMPAT_INFO"
	.align	4
        /*0000*/ 	.byte	0x02, 0x09, 0x01, 0x00, 0x02, 0x02, 0x02, 0x00, 0x02, 0x05, 0x05, 0x00, 0x03, 0x07, 0x01, 0x01
        /*0010*/ 	.byte	0x02, 0x03, 0x01, 0x00, 0x02, 0x06, 0x01, 0x00, 0x04, 0x0b, 0x08, 0x00, 0x09, 0x00, 0x00, 0x00
        /*0020*/ 	.byte	0x00, 0x00, 0x00, 0x00


//--------------------- .nv.info._ZN7cutlass13device_kernelINS_4gemm6kernel13GemmUniversalIN4cute5tupleIJiiiiEEENS1_10collective13CollectiveMmaINS1_35MainloopSm100TmaUmmaWarpSpecializedILi2ELi2ELi4ENS5_IJNS4_1CILi4EEENSA_ILi1EEESC_EEEEENS5_IJNSA_ILi128EEESF_NSA_ILi64EEEEEENS_6half_tENS5_IJSC_llEEESI_SJ_NS4_8TiledMMAINS4_8MMA_AtomIJNS4_26SM100_MMA_F16BF16_2x1SM_SSISI_SI_fLi128ELi128ELNS4_4UMMA5MajorE1ELSO_1ELNSN_7ScaleInE0ELSP_0EEEEEENS4_6LayoutINS5_IJSC_SC_SC_EEENS5_IJNSA_ILi0EEESU_SU_EEEEENS5_IJNS4_10UnderscoreESX_SX_EEEEENS4_18SM100_TMA_2SM_LOADENS4_14ComposedLayoutINS4_7SwizzleILi3ELi4ELi3EEENS4_18smem_ptr_flag_bitsILi16EEENSS_INS5_IJSG_NSA_ILi8EEEEEENS5_IJSC_SG_EEEEEEEvNS4_8identityENS4_28SM100_TMA_2SM_LOAD_MULTICASTES1A_vS1B_EENS_8epilogue10collective18CollectiveEpilogueINS1E_23Sm100TmaWarpSpecializedILi4ELi2ELi16ELb1ELb0EEEJNS5_IJSG_SF_SG_EEENS5_IJNSS_ISG_SC_EENSS_INS5_IJNSA_ILi16EEENSA_ILi2EEEEEES18_EEEEESI_NS5_IJlSC_lEEESI_S1Q_NS1E_6fusion15FusionCallbacksIS1I_NS1R_17LinearCombinationISI_fSI_fLNS_15FloatRoundStyleE2EEES1J_S1P_JEEENS4_5SM1004TMEM4LOAD26SM100_TMEM_LOAD_32dp32b16xENS4_13SM90_TMA_LOADENS11_INS12_ILi1ELi4ELi3EEES15_NSS_INS5_IJS16_S1L_EEENS5_IJS1L_SC_EEEEEEENS4_39AutoVectorizingCopyWithAssumedAlignmentILi128EEENS4_14SM90_TMA_STOREES26_S28_S28_EEEvvEEEEvNT_6ParamsE --------------------------
	.section	.nv.info._ZN7cutlass13device_kernelINS_4gemm6kernel13GemmUniversalIN4cute5tupleIJiiiiEEENS1_10collective13CollectiveMmaINS1_35MainloopSm100TmaUmmaWarpSpecializedILi2ELi2ELi4ENS5_IJNS4_1CILi4EEENSA_ILi1EEESC_EEEEENS5_IJNSA_ILi128EEESF_NSA_ILi64EEEEEENS_6half_tENS5_IJSC_llEEESI_SJ_NS4_8TiledMMAINS4_8MMA_AtomIJNS4_26SM100_MMA_F16BF16_2x1SM_SSISI_SI_fLi128ELi128ELNS4_4UMMA5MajorE1ELSO_1ELNSN_7ScaleInE0ELSP_0EEEEEENS4_6LayoutINS5_IJSC_SC_SC_EEENS5_IJNSA_ILi0EEESU_SU_EEEEENS5_IJNS4_10UnderscoreESX_SX_EEEEENS4_18SM100_TMA_2SM_LOADENS4_14ComposedLayoutINS4_7SwizzleILi3ELi4ELi3EEENS4_18smem_ptr_flag_bitsILi16EEENSS_INS5_IJSG_NSA_ILi8EEEEEENS5_IJSC_SG_EEEEEEEvNS4_8identityENS4_28SM100_TMA_2SM_LOAD_MULTICASTES1A_vS1B_EENS_8epilogue10collective18CollectiveEpilogueINS1E_23Sm100TmaWarpSpecializedILi4ELi2ELi16ELb1ELb0EEEJNS5_IJSG_SF_SG_EEENS5_IJNSS_ISG_SC_EENSS_INS5_IJNSA_ILi16EEENSA_ILi2EEEEEES18_EEEEESI_NS5_IJlSC_lEEESI_S1Q_NS1E_6fusion15FusionCallbacksIS1I_NS1R_17LinearCombinationISI_fSI_fLNS_15FloatRoundStyleE2EEES1J_S1P_JEEENS4_5SM1004TMEM4LOAD26SM100_TMEM_LOAD_32dp32b16xENS4_13SM90_TMA_LOADENS11_INS12_ILi1ELi4ELi3EEES15_NSS_INS5_IJS16_S1L_EEENS5_IJS1L_SC_EEEEEEENS4_39AutoVectorizingCopyWithAssumedAlignmentILi128EEENS4_14SM90_TMA_STOREES26_S28_S28_EEEvvEEEEvNT_6ParamsE,"",@"SHT_CUDA_INFO"
	.sectionflags	@""
	.align	4


	//----- nvinfo : EIATTR_CUDA_API_VERSION
	.align		4
        /*0000*/ 	.byte	0x04, 0x37
        /*0002*/ 	.short	(.L_31 - .L_30)
.L_30:
        /*0004*/ 	.word	0x00000082


	//----- nvinfo : EIATTR_KPARAM_INFO
	.align		4
.L_31:
        /*0008*/ 	.byte	0x04, 0x17
        /*000a*/ 	.short	(.L_33 - .L_32)
.L_32:
        /*000c*/ 	.word	0x00000000
        /*0010*/ 	.short	0x0000
        /*0012*/ 	.short	0x0000
        /*0014*/ 	.byte	0x00, 0xf0, 0x01, 0x20


	//----- nvinfo : EIATTR_AT_ENTRY_FRAGMENTS
	.align		4
.L_33:
        /*0018*/ 	.byte	0x04, 0x4f
        /*001a*/ 	.short	(.L_35 - .L_34)


	//   ....[0]....
.L_34:
        /*001c*/ 	.word	0x00000007


	//----- nvinfo : EIATTR_RESERVED_SMEM_USED
	.align		4
.L_35:
        /*0020*/ 	.byte	0x01, 0x41
	.zero		2


	//----- nvinfo : EIATTR_SPARSE_MMA_MASK
	.align		4
        /*0024*/ 	.byte	0x03, 0x50
        /*0026*/ 	.short	0x0000


	//----- nvinfo : EIATTR_TCGEN05_2CTA_USED
	.align		4
        /*0028*/ 	.byte	0x01, 0x52
	.zero		2


	//----- nvinfo : EIATTR_MAXREG_COUNT
	.align		4
        /*002c*/ 	.byte	0x03, 0x1b
        /*002e*/ 	.short	0x00ff


	//----- nvinfo : EIATTR_NUM_BARRIERS
	.align		4
        /*0030*/ 	.byte	0x02, 0x4c
        /*0032*/ 	.byte	0x07
	.zero		1


	//----- nvinfo : EIATTR_EXTERNS
	.align		4
        /*0034*/ 	.byte	0x04, 0x0f
        /*0036*/ 	.short	(.L_37 - .L_36)


	//   ....[0]....
	.align		4
.L_36:
        /*0038*/ 	.word	index@(__assertfail)


	//----- nvinfo : EIATTR_MERCURY_ISA_VERSION
	.align		4
.L_37:
        /*003c*/ 	.byte	0x03, 0x5f
        /*003e*/ 	.short	0x0101


	//----- nvinfo : EIATTR_INT_WARP_WIDE_INSTR_OFFSETS
	.align		4
        /*0040*/ 	.byte	0x04, 0x31
        /*0042*/ 	.short	(.L_39 - .L_38)


	//   ....[0]....
.L_38:
        /*0044*/ 	.word	0x00000d10


	//   ....[1]....
        /*0048*/ 	.word	0x00000db0


	//   ....[2]....
        /*004c*/ 	.word	0x00002220


	//   ....[3]....
        /*0050*/ 	.word	0x00003fc0


	//   ....[4]....
        /*0054*/ 	.word	0x00003fe0


	//   ....[5]....
        /*0058*/ 	.word	0x00004010


	//   ....[6]....
        /*005c*/ 	.word	0x00004950


	//   ....[7]....
        /*0060*/ 	.word	0x00004970


	//   ....[8]....
        /*0064*/ 	.word	0x00004a60


	//   ....[9]....
        /*0068*/ 	.word	0x00004b20


	//   ....[10]....
        /*006c*/ 	.word	0x00004b40


	//   ....[11]....
        /*0070*/ 	.word	0x00004c30


	//   ....[12]....
        /*0074*/ 	.word	0x00004d00


	//   ....[13]....
        /*0078*/ 	.word	0x00004d20


	//   ....[14]....
        /*007c*/ 	.word	0x00004e50


	//   ....[15]....
        /*0080*/ 	.word	0x00004fd0


	//   ....[16]....
        /*0084*/ 	.word	0x00004fe0


	//   ....[17]....
        /*0088*/ 	.word	0x00005170


	//----- nvinfo : EIATTR_COOP_GROUP_MASK_REGIDS
	.align		4
.L_39:
        /*008c*/ 	.byte	0x04, 0x29
        /*008e*/ 	.short	(.L_41 - .L_40)


	//   ....[0]....
.L_40:
        /*0090*/ 	.word	0xffffffff


	//   ....[1]....
        /*0094*/ 	.word	0xffffffff


	//   ....[2]....
        /*0098*/ 	.word	0xffffffff


	//   ....[3]....
        /*009c*/ 	.word	0xffffffff


	//   ....[4]....
        /*00a0*/ 	.word	0xffffffff


	//   ....[5]....
        /*00a4*/ 	.word	0xffffffff


	//   ....[6]....
        /*00a8*/ 	.word	0xffffffff


	//   ....[7]....
        /*00ac*/ 	.word	0xffffffff


	//   ....[8]....
        /*00b0*/ 	.word	0xffffffff


	//   ....[9]....
        /*00b4*/ 	.word	0xffffffff


	//   ....[10]....
        /*00b8*/ 	.word	0xffffffff


	//   ....[11]....
        /*00bc*/ 	.word	0xffffffff


	//   ....[12]....
        /*00c0*/ 	.word	0xffffffff


	//   ....[13]....
        /*00c4*/ 	.word	0xffffffff


	//----- nvinfo : EIATTR_COOP_GROUP_INSTR_OFFSETS
	.align		4
.L_41:
        /*00c8*/ 	.byte	0x04, 0x28
        /*00ca*/ 	.short	(.L_43 - .L_42)


	//   ....[0]....
.L_42:
        /*00cc*/ 	.word	0x000000c0


	//   ....[1]....
        /*00d0*/ 	.word	0x00000500


	//   ....[2]....
        /*00d4*/ 	.word	0x00000680


	//   ....[3]....
        /*00d8*/ 	.word	0x00000810


	//   ....[4]....
        /*00dc*/ 	.word	0x00000900


	//   ....[5]....
        /*00e0*/ 	.word	0x00000a60


	//   ....[6]....
        /*00e4*/ 	.word	0x00000bf0


	//   ....[7]....
        /*00e8*/ 	.word	0x00000e30


	//   ....[8]....
        /*00ec*/ 	.word	0x00002100


	//   ....[9]....
        /*00f0*/ 	.word	0x00002dc0


	//   ....[10]....
        /*00f4*/ 	.word	0x00003290


	//   ....[11]....
        /*00f8*/ 	.word	0x000032c0


	//   ....[12]....
        /*00fc*/ 	.word	0x00003ec0


	//   ....[13]....
        /*0100*/ 	.word	0x000040d0


	//----- nvinfo : EIATTR_VRC_CTA_INIT_COUNT
	.align		4
.L_43:
        /*0104*/ 	.byte	0x02, 0x4a
        /*0106*/ 	.byte	0x80
	.zero		1


	//----- nvinfo : EIATTR_SYSCALL_OFFSETS
	.align		4
        /*0108*/ 	.byte	0x04, 0x46
        /*010a*/ 	.short	(.L_45 - .L_44)


	//   ....[0]....
.L_44:
        /*010c*/ 	.word	0x00005c30


	//   ....[1]....
        /*0110*/ 	.word	0x00005d20


	//   ....[2]....
        /*0114*/ 	.word	0x00006460


	//   ....[3]....
        /*0118*/ 	.word	0x00006d80


	//   ....[4]....
        /*011c*/ 	.word	0x00007640


	//   ....[5]....
        /*0120*/ 	.word	0x00007f00


	//----- nvinfo : EIATTR_MBARRIER_INSTR_OFFSETS
	.align		4
.L_45:
        /*0124*/ 	.byte	0x04, 0x39
        /*0126*/ 	.short	(.L_47 - .L_46)


	//   ....[0]....
.L_46:
        /*0128*/ 	.word	0x00000630
        /*012c*/ 	.word	0x000000ff
        /*0130*/ 	.word	0x00000000
        /*0134*/ 	.short	0x0100
        /*0136*/ 	.byte	0x07
	.zero		1


	//   ....[1]....
        /*0138*/ 	.word	0x00000640
        /*013c*/ 	.word	0x000000ff
        /*0140*/ 	.word	0x00000010
        /*0144*/ 	.short	0x0100
        /*0146*/ 	.byte	0x07
	.zero		1


	//   ....[2]....
        /*0148*/ 	.word	0x00000650
        /*014c*/ 	.word	0x000000ff
        /*0150*/ 	.word	0x00000008
        /*0154*/ 	.short	0x0100
        /*0156*/ 	.byte	0x07
	.zero		1


	//   ....[3]....
        /*0158*/ 	.word	0x00000660
        /*015c*/ 	.word	0x000000ff
        /*0160*/ 	.word	0x00000018
        /*0164*/ 	.short	0x0100
        /*0166*/ 	.byte	0x07
	.zero		1


	//   ....[4]....
        /*0168*/ 	.word	0x00000780
        /*016c*/ 	.word	0x000000ff
        /*0170*/ 	.word	0x00000020
        /*0174*/ 	.short	0x0100
        /*0176*/ 	.byte	0x07
	.zero		1


	//   ....[5]....
        /*0178*/ 	.word	0x00000790
        /*017c*/ 	.word	0x000000ff
        /*0180*/ 	.word	0x00000040
        /*0184*/ 	.short	0x0100
        /*0186*/ 	.byte	0x07
	.zero		1


	//   ....[6]....
        /*0188*/ 	.word	0x000007a0
        /*018c*/ 	.word	0x000000ff
        /*0190*/ 	.word	0x00000028
        /*0194*/ 	.short	0x0100
        /*0196*/ 	.byte	0x07
	.zero		1


	//   ....[7]....
        /*0198*/ 	.word	0x000007b0
        /*019c*/ 	.word	0x000000ff
        /*01a0*/ 	.word	0x00000048
        /*01a4*/ 	.short	0x0100
        /*01a6*/ 	.byte	0x07
	.zero		1


	//   ....[8]....
        /*01a8*/ 	.word	0x000007c0
        /*01ac*/ 	.word	0x000000ff
        /*01b0*/ 	.word	0x00000030
        /*01b4*/ 	.short	0x0100
        /*01b6*/ 	.byte	0x07
	.zero		1


	//   ....[9]....
        /*01b8*/ 	.word	0x000007d0
        /*01bc*/ 	.word	0x000000ff
        /*01c0*/ 	.word	0x00000050
        /*01c4*/ 	.short	0x0100
        /*01c6*/ 	.byte	0x07
	.zero		1


	//   ....[10]....
        /*01c8*/ 	.word	0x000007e0
        /*01cc*/ 	.word	0x000000ff
        /*01d0*/ 	.word	0x00000038
        /*01d4*/ 	.short	0x0100
        /*01d6*/ 	.byte	0x07
	.zero		1


	//   ....[11]....
        /*01d8*/ 	.word	0x000007f0
        /*01dc*/ 	.word	0x000000ff
        /*01e0*/ 	.word	0x00000058
        /*01e4*/ 	.short	0x0100
        /*01e6*/ 	.byte	0x07
	.zero		1


	//   ....[12]....
        /*01e8*/ 	.word	0x000008d0
        /*01ec*/ 	.word	0x000000ff
        /*01f0*/ 	.word	0x00000060
        /*01f4*/ 	.short	0x0100
        /*01f6*/ 	.byte	0x05
	.zero		1


	//   ....[13]....
        /*01f8*/ 	.word	0x000008e0
        /*01fc*/ 	.word	0x000000ff
        /*0200*/ 	.word	0x00000068
        /*0204*/ 	.short	0x0100
        /*0206*/ 	.byte	0x05
	.zero		1


	//   ....[14]....
        /*0208*/ 	.word	0x00000a10
        /*020c*/ 	.word	0x000000ff
        /*0210*/ 	.word	0x00000070
        /*0214*/ 	.short	0x0100
        /*0216*/ 	.byte	0x05
	.zero		1


	//   ....[15]....
        /*0218*/ 	.word	0x00000a20
        /*021c*/ 	.word	0x000000ff
        /*0220*/ 	.word	0x00000080
        /*0224*/ 	.short	0x0100
        /*0226*/ 	.byte	0x05
	.zero		1


	//   ....[16]....
        /*0228*/ 	.word	0x00000a30
        /*022c*/ 	.word	0x000000ff
        /*0230*/ 	.word	0x00000078
        /*0234*/ 	.short	0x0100
        /*0236*/ 	.byte	0x05
	.zero		1


	//   ....[17]....
        /*0238*/ 	.word	0x00000a40
        /*023c*/ 	.word	0x000000ff
        /*0240*/ 	.word	0x00000088
        /*0244*/ 	.short	0x0100
        /*0246*/ 	.byte	0x05
	.zero		1


	//   ....[18]....
        /*0248*/ 	.word	0x00000b60
        /*024c*/ 	.word	0x000000ff
        /*0250*/ 	.word	0x00000090
        /*0254*/ 	.short	0x0100
        /*0256*/ 	.byte	0x07
	.zero		1


	//   ....[19]....
        /*0258*/ 	.word	0x00000b70
        /*025c*/ 	.word	0x000000ff
        /*0260*/ 	.word	0x000000b0
        /*0264*/ 	.short	0x0100
        /*0266*/ 	.byte	0x07
	.zero		1


	//   ....[20]....
        /*0268*/ 	.word	0x00000b80
        /*026c*/ 	.word	0x000000ff
        /*0270*/ 	.word	0x00000098
        /*0274*/ 	.short	0x0100
        /*0276*/ 	.byte	0x07
	.zero		1


	//   ....[21]....
        /*0278*/ 	.word	0x00000b90
        /*027c*/ 	.word	0x000000ff
        /*0280*/ 	.word	0x000000b8
        /*0284*/ 	.short	0x0100
        /*0286*/ 	.byte	0x07
	.zero		1


	//   ....[22]....
        /*0288*/ 	.word	0x00000ba0
        /*028c*/ 	.word	0x000000ff
        /*0290*/ 	.word	0x000000a0
        /*0294*/ 	.short	0x0100
        /*0296*/ 	.byte	0x07
	.zero		1


	//   ....[23]....
        /*0298*/ 	.word	0x00000bb0
        /*029c*/ 	.word	0x000000ff
        /*02a0*/ 	.word	0x000000c0
        /*02a4*/ 	.short	0x0100
        /*02a6*/ 	.byte	0x07
	.zero		1


	//   ....[24]....
        /*02a8*/ 	.word	0x00000bc0
        /*02ac*/ 	.word	0x000000ff
        /*02b0*/ 	.word	0x000000a8
        /*02b4*/ 	.short	0x0100
        /*02b6*/ 	.byte	0x07
	.zero		1


	//   ....[25]....
        /*02b8*/ 	.word	0x00000bd0
        /*02bc*/ 	.word	0x000000ff
        /*02c0*/ 	.word	0x000000c8
        /*02c4*/ 	.short	0x0100
        /*02c6*/ 	.byte	0x07
	.zero		1


	//   ....[26]....
        /*02c8*/ 	.word	0x00000cc0
        /*02cc*/ 	.word	0x000000ff
        /*02d0*/ 	.word	0x000000d0
        /*02d4*/ 	.short	0x0100
        /*02d6*/ 	.byte	0x05
	.zero		1


	//   ....[27]....
        /*02d8*/ 	.word	0x00000cd0
        /*02dc*/ 	.word	0x000000ff
        /*02e0*/ 	.word	0x000000e0
        /*02e4*/ 	.short	0x0100
        /*02e6*/ 	.byte	0x05
	.zero		1


	//   ....[28]....
        /*02e8*/ 	.word	0x00000ce0
        /*02ec*/ 	.word	0x000000ff
        /*02f0*/ 	.word	0x000000d8
        /*02f4*/ 	.short	0x0100
        /*02f6*/ 	.byte	0x05
	.zero		1


	//   ....[29]....
        /*02f8*/ 	.word	0x00000cf0
        /*02fc*/ 	.word	0x000000ff
        /*0300*/ 	.word	0x000000e8
        /*0304*/ 	.short	0x0100
        /*0306*/ 	.byte	0x05
	.zero		1


	//   ....[30]....
        /*0308*/ 	.word	0x00000df0
        /*030c*/ 	.word	0x000000ff
        /*0310*/ 	.word	0x000000f0
        /*0314*/ 	.short	0x0100
        /*0316*/ 	.byte	0x04
	.zero		1


	//   ....[31]....
        /*0318*/ 	.word	0x000018c0
        /*031c*/ 	.word	0x00000003
        /*0320*/ 	.word	0x000000e0
        /*0324*/ 	.short	0x010a
        /*0326*/ 	.byte	0xff
	.zero		1


	//   ....[32]....
        /*0328*/ 	.word	0x000018f0
        /*032c*/ 	.word	0x00000003
        /*0330*/ 	.word	0x000000d0
        /*0334*/ 	.short	0x0101
        /*0336*/ 	.byte	0xff
	.zero		1


	//   ....[33]....
        /*0338*/ 	.word	0x000019f0
        /*033c*/ 	.word	0x000000ff
        /*0340*/ 	.word	0x00000010
        /*0344*/ 	.short	0x010a
        /*0346*/ 	.byte	0x08
	.zero		1


	//   ....[34]....
        /*0348*/ 	.word	0x00001ac0
        /*034c*/ 	.word	0x000000ff
        /*0350*/ 	.word	0x00000010
        /*0354*/ 	.short	0x010a
        /*0356*/ 	.byte	0x21
	.zero		1


	//   ....[35]....
        /*0358*/ 	.word	0x00001c70
        /*035c*/ 	.word	0x000000ff
        /*0360*/ 	.word	0x00000010
        /*0364*/ 	.short	0x010a
        /*0366*/ 	.byte	0x08
	.zero		1


	//   ....[36]....
        /*0368*/ 	.word	0x00001d90
        /*036c*/ 	.word	0x000000ff
        /*0370*/ 	.word	0x00000068
        /*0374*/ 	.short	0x0101
        /*0376*/ 	.byte	0x06
	.zero		1


	//   ....[37]....
        /*0378*/ 	.word	0x00001db0
        /*037c*/ 	.word	0x000000ff
        /*0380*/ 	.word	0x00000010
        /*0384*/ 	.short	0x010a
        /*0386*/ 	.byte	0x08
	.zero		1


	//   ....[38]....
        /*0388*/ 	.word	0x00001e30
        /*038c*/ 	.word	0x000000ff
        /*0390*/ 	.word	0x00000010
        /*0394*/ 	.short	0x010a
        /*0396*/ 	.byte	0x11
	.zero		1


	//   ....[39]....
        /*0398*/ 	.word	0x00001fc0
        /*039c*/ 	.word	0x000000ff
        /*03a0*/ 	.word	0x00000010
        /*03a4*/ 	.short	0x010a
        /*03a6*/ 	.byte	0x08
	.zero		1


	//   ....[40]....
        /*03a8*/ 	.word	0x00002130
        /*03ac*/ 	.word	0x00000002
        /*03b0*/ 	.word	0x00000070
        /*03b4*/ 	.short	0x010a
        /*03b6*/ 	.byte	0xff
	.zero		1


	//   ....[41]....
        /*03b8*/ 	.word	0x000021f0
        /*03bc*/ 	.word	0x00000002
        /*03c0*/ 	.word	0x00000000
        /*03c4*/ 	.short	0x0101
        /*03c6*/ 	.byte	0xff
	.zero		1


	//   ....[42]....
        /*03c8*/ 	.word	0x00002750
        /*03cc*/ 	.word	0x000000ff
        /*03d0*/ 	.word	0x00000000
        /*03d4*/ 	.short	0x010a
        /*03d6*/ 	.byte	0x04
	.zero		1


	//   ....[43]....
        /*03d8*/ 	.word	0x000027f0
        /*03dc*/ 	.word	0x00000000
        /*03e0*/ 	.word	0x00000000
        /*03e4*/ 	.short	0x010a
        /*03e6*/ 	.byte	0xff
	.zero		1


	//   ....[44]....
        /*03e8*/ 	.word	0x00002920
        /*03ec*/ 	.word	0x00000000
        /*03f0*/ 	.word	0x000000d0
        /*03f4*/ 	.short	0x010a
        /*03f6*/ 	.byte	0xff
	.zero		1


	//   ....[45]....
        /*03f8*/ 	.word	0x00002990
        /*03fc*/ 	.word	0x00000004
        /*0400*/ 	.word	0x00000000
        /*0404*/ 	.short	0x0101
        /*0406*/ 	.byte	0xff
	.zero		1


	//   ....[46]....
        /*0408*/ 	.word	0x000029b0
        /*040c*/ 	.word	0x000000ff
        /*0410*/ 	.word	0x00000080
        /*0414*/ 	.short	0x010a
        /*0416*/ 	.byte	0x05
	.zero		1


	//   ....[47]....
        /*0418*/ 	.word	0x00002ad0
        /*041c*/ 	.word	0x00000000
        /*0420*/ 	.word	0x00000070
        /*0424*/ 	.short	0x010a
        /*0426*/ 	.byte	0xff
	.zero		1


	//   ....[48]....
        /*0428*/ 	.word	0x00002bd0
        /*042c*/ 	.word	0x00000000
        /*0430*/ 	.word	0x00000000
        /*0434*/ 	.short	0x0101
        /*0436*/ 	.byte	0xff
	.zero		1


	//   ....[49]....
        /*0438*/ 	.word	0x00002c60
        /*043c*/ 	.word	0x000000ff
        /*0440*/ 	.word	0x00000080
        /*0444*/ 	.short	0x0106
        /*0446*/ 	.byte	0x05
	.zero		1


	//   ....[50]....
        /*0448*/ 	.word	0x00002c80
        /*044c*/ 	.word	0x000000ff
        /*0450*/ 	.word	0x00000080
        /*0454*/ 	.short	0x010a
        /*0456*/ 	.byte	0x05
	.zero		1


	//   ....[51]....
        /*0458*/ 	.word	0x00002d10
        /*045c*/ 	.word	0x000000ff
        /*0460*/ 	.word	0x00000080
        /*0464*/ 	.short	0x0106
        /*0466*/ 	.byte	0x04
	.zero		1


	//   ....[52]....
        /*0468*/ 	.word	0x00002d50
        /*046c*/ 	.word	0x00000000
        /*0470*/ 	.word	0x00000080
        /*0474*/ 	.short	0x010a
        /*0476*/ 	.byte	0xff
	.zero		1


	//   ....[53]....
        /*0478*/ 	.word	0x00002f90
        /*047c*/ 	.word	0x000000ff
        /*0480*/ 	.word	0x00000008
        /*0484*/ 	.short	0x010a
        /*0486*/ 	.byte	0x04
	.zero		1


	//   ....[54]....
        /*0488*/ 	.word	0x00002fb0
        /*048c*/ 	.word	0x000000ff
        /*0490*/ 	.word	0x00000008
        /*0494*/ 	.short	0x010a
        /*0496*/ 	.byte	0x04
	.zero		1


	//   ....[55]....
        /*0498*/ 	.word	0x00003140
        /*049c*/ 	.word	0x000000ff
        /*04a0*/ 	.word	0x00000008
        /*04a4*/ 	.short	0x010a
        /*04a6*/ 	.byte	0x04
	.zero		1


	//   ....[56]....
        /*04a8*/ 	.word	0x00003160
        /*04ac*/ 	.word	0x000000ff
        /*04b0*/ 	.word	0x00000008
        /*04b4*/ 	.short	0x010a
        /*04b6*/ 	.byte	0x04
	.zero		1


	//   ....[57]....
        /*04b8*/ 	.word	0x00003220
        /*04bc*/ 	.word	0x000000ff
        /*04c0*/ 	.word	0x00000000
        /*04c4*/ 	.short	0x0101
        /*04c6*/ 	.byte	0x05
	.zero		1


	//   ....[58]....
        /*04c8*/ 	.word	0x00003540
        /*04cc*/ 	.word	0x00000000
        /*04d0*/ 	.word	0x00000070
        /*04d4*/ 	.short	0x010a
        /*04d6*/ 	.byte	0xff
	.zero		1


	//   ....[59]....
        /*04d8*/ 	.word	0x00003600
        /*04dc*/ 	.word	0x00000000
        /*04e0*/ 	.word	0x00000000
        /*04e4*/ 	.short	0x0101
        /*04e6*/ 	.byte	0xff
	.zero		1


	//   ....[60]....
        /*04e8*/ 	.word	0x000036c0
        /*04ec*/ 	.word	0x000000ff
        /*04f0*/ 	.word	0x00000000
        /*04f4*/ 	.short	0x010a
        /*04f6*/ 	.byte	0x06
	.zero		1


	//   ....[61]....
        /*04f8*/ 	.word	0x000036d0
        /*04fc*/ 	.word	0x000000ff
        /*0500*/ 	.word	0x000000b0
        /*0504*/ 	.short	0x010a
        /*0506*/ 	.byte	0x07
	.zero		1


	//   ....[62]....
        /*0508*/ 	.word	0x00003780
        /*050c*/ 	.word	0x000000ff
        /*0510*/ 	.word	0x00000000
        /*0514*/ 	.short	0x010a
        /*0516*/ 	.byte	0x06
	.zero		1


	//   ....[63]....
        /*0518*/ 	.word	0x000038b0
        /*051c*/ 	.word	0x000000ff
        /*0520*/ 	.word	0x00000000
        /*0524*/ 	.short	0x010a
        /*0526*/ 	.byte	0x1e
	.zero		1


	//   ....[64]....
        /*0528*/ 	.word	0x00003bb0
        /*052c*/ 	.word	0x000000ff
        /*0530*/ 	.word	0x00000000
        /*0534*/ 	.short	0x010a
        /*0536*/ 	.byte	0x07
	.zero		1


	//   ....[65]....
        /*0538*/ 	.word	0x00003c40
        /*053c*/ 	.word	0x000000ff
        /*0540*/ 	.word	0x00000000
        /*0544*/ 	.short	0x010a
        /*0546*/ 	.byte	0x07
	.zero		1


	//   ....[66]....
        /*0548*/ 	.word	0x00003cd0
        /*054c*/ 	.word	0x000000ff
        /*0550*/ 	.word	0x00000000
        /*0554*/ 	.short	0x010a
        /*0556*/ 	.byte	0x07
	.zero		1


	//   ....[67]....
        /*0558*/ 	.word	0x00003d70
        /*055c*/ 	.word	0x00000000
        /*0560*/ 	.word	0x00000000
        /*0564*/ 	.short	0x010a
        /*0566*/ 	.byte	0xff
	.zero		1


	//   ....[68]....
        /*0568*/ 	.word	0x00003db0
        /*056c*/ 	.word	0x00000000
        /*0570*/ 	.word	0x00000000
        /*0574*/ 	.short	0x010a
        /*0576*/ 	.byte	0xff
	.zero		1


	//   ....[69]....
        /*0578*/ 	.word	0x00003e20
        /*057c*/ 	.word	0x000000ff
        /*0580*/ 	.word	0x00000000
        /*0584*/ 	.short	0x0101
        /*0586*/ 	.byte	0x06
	.zero		1


	//   ....[70]....
        /*0588*/ 	.word	0x00003e60
        /*058c*/ 	.word	0x000000ff
        /*0590*/ 	.word	0x000000f0
        /*0594*/ 	.short	0x010a
        /*0596*/ 	.byte	0x05
	.zero		1


	//   ....[71]....
        /*0598*/ 	.word	0x00003eb0
        /*059c*/ 	.word	0x000000ff
        /*05a0*/ 	.word	0x00000000
        /*05a4*/ 	.short	0x0101
        /*05a6*/ 	.byte	0x06
	.zero		1


	//   ....[72]....
        /*05a8*/ 	.word	0x00004300
        /*05ac*/ 	.word	0x00000000
        /*05b0*/ 	.word	0x00000070
        /*05b4*/ 	.short	0x010a
        /*05b6*/ 	.byte	0xff
	.zero		1


	//   ....[73]....
        /*05b8*/ 	.word	0x000043c0
        /*05bc*/ 	.word	0x00000000
        /*05c0*/ 	.word	0x00000000
        /*05c4*/ 	.short	0x0101
        /*05c6*/ 	.byte	0xff
	.zero		1


	//   ....[74]....
        /*05c8*/ 	.word	0x000046e0
        /*05cc*/ 	.word	0x000000ff
        /*05d0*/ 	.word	0x00000068
        /*05d4*/ 	.short	0x010a
        /*05d6*/ 	.byte	0x07
	.zero		1


	//   ....[75]....
        /*05d8*/ 	.word	0x000048d0
        /*05dc*/ 	.word	0x000000ff
        /*05e0*/ 	.word	0x00000040
        /*05e4*/ 	.short	0x010a
        /*05e6*/ 	.byte	0x07
	.zero		1


	//   ....[76]....
        /*05e8*/ 	.word	0x00004ac0
        /*05ec*/ 	.word	0x000000ff
        /*05f0*/ 	.word	0x00000020
        /*05f4*/ 	.short	0x010b
        /*05f6*/ 	.byte	0x07
	.zero		1


	//   ....[77]....
        /*05f8*/ 	.word	0x00004ad0
        /*05fc*/ 	.word	0x000000ff
        /*0600*/ 	.word	0x00000000
        /*0604*/ 	.short	0x0101
        /*0606*/ 	.byte	0x0e
	.zero		1


	//   ....[78]....
        /*0608*/ 	.word	0x00004af0
        /*060c*/ 	.word	0x000000ff
        /*0610*/ 	.word	0x00000048
        /*0614*/ 	.short	0x010a
        /*0616*/ 	.byte	0x07
	.zero		1


	//   ....[79]....
        /*0618*/ 	.word	0x00004ca0
        /*061c*/ 	.word	0x000000ff
        /*0620*/ 	.word	0x00000028
        /*0624*/ 	.short	0x010b
        /*0626*/ 	.byte	0x07
	.zero		1


	//   ....[80]....
        /*0628*/ 	.word	0x00004cb0
        /*062c*/ 	.word	0x000000ff
        /*0630*/ 	.word	0x00000000
        /*0634*/ 	.short	0x0101
        /*0636*/ 	.byte	0x0e
	.zero		1


	//   ....[81]....
        /*0638*/ 	.word	0x00004cc0
        /*063c*/ 	.word	0x000000ff
        /*0640*/ 	.word	0x00000050
        /*0644*/ 	.short	0x010a
        /*0646*/ 	.byte	0x07
	.zero		1


	//   ....[82]....
        /*0648*/ 	.word	0x00004ef0
        /*064c*/ 	.word	0x000000ff
        /*0650*/ 	.word	0x00000030
        /*0654*/ 	.short	0x010b
        /*0656*/ 	.byte	0x07
	.zero		1


	//   ....[83]....
        /*0658*/ 	.word	0x00004f60
        /*065c*/ 	.word	0x000000ff
        /*0660*/ 	.word	0x00000000
        /*0664*/ 	.short	0x0101
        /*0666*/ 	.byte	0x0e
	.zero		1


	//   ....[84]....
        /*0668*/ 	.word	0x00004fa0
        /*066c*/ 	.word	0x000000ff
        /*0670*/ 	.word	0x00000058
        /*0674*/ 	.short	0x010a
        /*0676*/ 	.byte	0x07
	.zero		1


	//   ....[85]....
        /*0678*/ 	.word	0x000051d0
        /*067c*/ 	.word	0x000000ff
        /*0680*/ 	.word	0x00000038
        /*0684*/ 	.short	0x010b
        /*0686*/ 	.byte	0x07
	.zero		1


	//   ....[86]....
        /*0688*/ 	.word	0x000051f0
        /*068c*/ 	.word	0x000000ff
        /*0690*/ 	.word	0x00000000
        /*0694*/ 	.short	0x0101
        /*0696*/ 	.byte	0x0d
	.zero		1


	//   ....[87]....
        /*0698*/ 	.word	0x00005220
        /*069c*/ 	.word	0x000000ff
        /*06a0*/ 	.word	0x00000040
        /*06a4*/ 	.short	0x010a
        /*06a6*/ 	.byte	0x07
	.zero		1


	//   ....[88]....
        /*06a8*/ 	.word	0x00005240
        /*06ac*/ 	.word	0x000000ff
        /*06b0*/ 	.word	0x00000048
        /*06b4*/ 	.short	0x010a
        /*06b6*/ 	.byte	0x07
	.zero		1


	//   ....[89]....
        /*06b8*/ 	.word	0x00005260
        /*06bc*/ 	.word	0x000000ff
        /*06c0*/ 	.word	0x00000050
        /*06c4*/ 	.short	0x010a
        /*06c6*/ 	.byte	0x07
	.zero		1


	//   ....[90]....
        /*06c8*/ 	.word	0x000052a0
        /*06cc*/ 	.word	0x00000000
        /*06d0*/ 	.word	0x00000058
        /*06d4*/ 	.short	0x010a
        /*06d6*/ 	.byte	0xff
	.zero		1


	//   ....[91]....
        /*06d8*/ 	.word	0x000055f0
        /*06dc*/ 	.word	0x00000000
        /*06e0*/ 	.word	0x00000070
        /*06e4*/ 	.short	0x010a
        /*06e6*/ 	.byte	0xff
	.zero		1


	//   ....[92]....
        /*06e8*/ 	.word	0x00005700
        /*06ec*/ 	.word	0x00000000
        /*06f0*/ 	.word	0x00000000
        /*06f4*/ 	.short	0x0101
        /*06f6*/ 	.byte	0xff
	.zero		1


	//   ....[93]....
        /*06f8*/ 	.word	0x00006120
        /*06fc*/ 	.word	0x000000ff
        /*0700*/ 	.word	0x00000020
        /*0704*/ 	.short	0x010a
        /*0706*/ 	.byte	0x30
	.zero		1


	//   ....[94]....
        /*0708*/ 	.word	0x00006160
        /*070c*/ 	.word	0x0000004a
        /*0710*/ 	.word	0x00000090
        /*0714*/ 	.short	0x010a
        /*0716*/ 	.byte	0xff
	.zero		1


	//   ....[95]....
        /*0718*/ 	.word	0x00006270
        /*071c*/ 	.word	0x000000ff
        /*0720*/ 	.word	0x00000020
        /*0724*/ 	.short	0x010a
        /*0726*/ 	.byte	0x30
	.zero		1


	//   ....[96]....
        /*0728*/ 	.word	0x00006340
        /*072c*/ 	.word	0x0000004a
        /*0730*/ 	.word	0x00000090
        /*0734*/ 	.short	0x010a
        /*0736*/ 	.byte	0xff
	.zero		1


	//   ....[97]....
        /*0738*/ 	.word	0x00006af0
        /*073c*/ 	.word	0x00000000
        /*0740*/ 	.word	0x00000000
        /*0744*/ 	.short	0x0101
        /*0746*/ 	.byte	0xff
	.zero		1


	//   ....[98]....
        /*0748*/ 	.word	0x00006b00
        /*074c*/ 	.word	0x00000003
        /*0750*/ 	.word	0x00000020
        /*0754*/ 	.short	0x010a
        /*0756*/ 	.byte	0xff
	.zero		1


	//   ....[99]....
        /*0758*/ 	.word	0x00006bc0
        /*075c*/ 	.word	0x00000003
        /*0760*/ 	.word	0x00000020
        /*0764*/ 	.short	0x010a
        /*0766*/ 	.byte	0xff
	.zero		1


	//   ....[100]....
        /*0768*/ 	.word	0x000073b0
        /*076c*/ 	.word	0x00000052
        /*0770*/ 	.word	0x00000000
        /*0774*/ 	.short	0x0101
        /*0776*/ 	.byte	0xff
	.zero		1


	//   ....[101]....
        /*0778*/ 	.word	0x000073d0
        /*077c*/ 	.word	0x00000053
        /*0780*/ 	.word	0x00000020
        /*0784*/ 	.short	0x010a
        /*0786*/ 	.byte	0xff
	.zero		1


	//   ....[102]....
        /*0788*/ 	.word	0x00007480
        /*078c*/ 	.word	0x00000053
        /*0790*/ 	.word	0x00000020
        /*0794*/ 	.short	0x010a
        /*0796*/ 	.byte	0xff
	.zero		1


	//   ....[103]....
        /*0798*/ 	.word	0x00007c70
        /*079c*/ 	.word	0x00000052
        /*07a0*/ 	.word	0x00000000
        /*07a4*/ 	.short	0x0101
        /*07a6*/ 	.byte	0xff
	.zero		1


	//   ....[104]....
        /*07a8*/ 	.word	0x00007c90
        /*07ac*/ 	.word	0x00000058
        /*07b0*/ 	.word	0x00000020
        /*07b4*/ 	.short	0x010a
        /*07b6*/ 	.byte	0xff
	.zero		1


	//   ....[105]....
        /*07b8*/ 	.word	0x00007d40
        /*07bc*/ 	.word	0x00000058
        /*07c0*/ 	.word	0x00000020
        /*07c4*/ 	.short	0x010a
        /*07c6*/ 	.byte	0xff
	.zero		1


	//   ....[106]....
        /*07c8*/ 	.word	0x00007ff0
        /*07cc*/ 	.word	0x0000004a
        /*07d0*/ 	.word	0x00000000
        /*07d4*/ 	.short	0x0101
        /*07d6*/ 	.byte	0xff
	.zero		1


	//   ....[107]....
        /*07d8*/ 	.word	0x00008580
        /*07dc*/ 	.word	0x00000002
        /*07e0*/ 	.word	0x00000000
        /*07e4*/ 	.short	0x0101
        /*07e6*/ 	.byte	0xff
	.zero		1


	//   ....[108]....
        /*07e8*/ 	.word	0x000087f0
        /*07ec*/ 	.word	0x000000ff
        /*07f0*/ 	.word	0x00000000
        /*07f4*/ 	.short	0x0101
        /*07f6*/ 	.byte	0x04
	.zero		1


	//   ....[109]....
        /*07f8*/ 	.word	0x00008810
        /*07fc*/ 	.word	0x00000003
        /*0800*/ 	.word	0x000000e0
        /*0804*/ 	.short	0x010a
        /*0806*/ 	.byte	0xff
	.zero		1


	//   ....[110]....
        /*0808*/ 	.word	0x00008870
        /*080c*/ 	.word	0x00000002
        /*0810*/ 	.word	0x00000010
        /*0814*/ 	.short	0x010a
        /*0816*/ 	.byte	0xff
	.zero		1


	//   ....[111]....
        /*0818*/ 	.word	0x000088d0
        /*081c*/ 	.word	0x00000002
        /*0820*/ 	.word	0x00000010
        /*0824*/ 	.short	0x010a
        /*0826*/ 	.byte	0xff
	.zero		1


	//   ....[112]....
        /*0828*/ 	.word	0x00008920
        /*082c*/ 	.word	0x00000002
        /*0830*/ 	.word	0x00000070
        /*0834*/ 	.short	0x010a
        /*0836*/ 	.byte	0xff
	.zero		1


	//   ....[113]....
        /*0838*/ 	.word	0x00008980
        /*083c*/ 	.word	0x00000000
        /*0840*/ 	.word	0x00000000
        /*0844*/ 	.short	0x010a
        /*0846*/ 	.byte	0xff
	.zero		1


	//   ....[114]....
        /*0848*/ 	.word	0x000089d0
        /*084c*/ 	.word	0x00000000
        /*0850*/ 	.word	0x000000d0
        /*0854*/ 	.short	0x010a
        /*0856*/ 	.byte	0xff
	.zero		1


	//   ....[115]....
        /*0858*/ 	.word	0x00008a30
        /*085c*/ 	.word	0x00000000
        /*0860*/ 	.word	0x00000080
        /*0864*/ 	.short	0x010a
        /*0866*/ 	.byte	0xff
	.zero		1


	//   ....[116]....
        /*0868*/ 	.word	0x00008a80
        /*086c*/ 	.word	0x00000000
        /*0870*/ 	.word	0x00000070
        /*0874*/ 	.short	0x010a
        /*0876*/ 	.byte	0xff
	.zero		1


	//   ....[117]....
        /*0878*/ 	.word	0x00008ae0
        /*087c*/ 	.word	0x00000000
        /*0880*/ 	.word	0x00000080
        /*0884*/ 	.short	0x010a
        /*0886*/ 	.byte	0xff
	.zero		1


	//   ....[118]....
        /*0888*/ 	.word	0x00008b40
        /*088c*/ 	.word	0x00000004
        /*0890*/ 	.word	0x00000008
        /*0894*/ 	.short	0x010a
        /*0896*/ 	.byte	0xff
	.zero		1


	//   ....[119]....
        /*0898*/ 	.word	0x00008c20
        /*089c*/ 	.word	0x00000002
        /*08a0*/ 	.word	0x00000008
        /*08a4*/ 	.short	0x010a
        /*08a6*/ 	.byte	0xff
	.zero		1


	//   ....[120]....
        /*08a8*/ 	.word	0x00008c70
        /*08ac*/ 	.word	0x00000000
        /*08b0*/ 	.word	0x00000070
        /*08b4*/ 	.short	0x010a
        /*08b6*/ 	.byte	0xff
	.zero		1


	//   ....[121]....
        /*08b8*/ 	.word	0x00008cd0
        /*08bc*/ 	.word	0x00000000
        /*08c0*/ 	.word	0x000000b0
        /*08c4*/ 	.short	0x010a
        /*08c6*/ 	.byte	0xff
	.zero		1


	//   ....[122]....
        /*08c8*/ 	.word	0x00008d30
        /*08cc*/ 	.word	0x00000000
        /*08d0*/ 	.word	0x00000000
        /*08d4*/ 	.short	0x010a
        /*08d6*/ 	.byte	0xff
	.zero		1


	//   ....[123]....
        /*08d8*/ 	.word	0x00008d90
        /*08dc*/ 	.word	0x00000000
        /*08e0*/ 	.word	0x00000000
        /*08e4*/ 	.short	0x010a
        /*08e6*/ 	.byte	0xff
	.zero		1


	//   ....[124]....
        /*08e8*/ 	.word	0x00008df0
        /*08ec*/ 	.word	0x00000000
        /*08f0*/ 	.word	0x00000000
        /*08f4*/ 	.short	0x010a
        /*08f6*/ 	.byte	0xff
	.zero		1


	//   ....[125]....
        /*08f8*/ 	.word	0x00008e50
        /*08fc*/ 	.word	0x00000000
        /*0900*/ 	.word	0x00000000
        /*0904*/ 	.short	0x010a
        /*0906*/ 	.byte	0xff
	.zero		1


	//   ....[126]....
        /*0908*/ 	.word	0x00008eb0
        /*090c*/ 	.word	0x00000000
        /*0910*/ 	.word	0x000000f0
        /*0914*/ 	.short	0x010a
        /*0916*/ 	.byte	0xff
	.zero		1


	//   ....[127]....
        /*0918*/ 	.word	0x00008f00
        /*091c*/ 	.word	0x00000000
        /*0920*/ 	.word	0x00000070
        /*0924*/ 	.short	0x010a
        /*0926*/ 	.byte	0xff
	.zero		1


	//   ....[128]....
        /*0928*/ 	.word	0x00008f60
        /*092c*/ 	.word	0x00000000
        /*0930*/ 	.word	0x00000068
        /*0934*/ 	.short	0x010a
        /*0936*/ 	.byte	0xff
	.zero		1


	//   ....[129]....
        /*0938*/ 	.word	0x00008fc0
        /*093c*/ 	.word	0x00000003
        /*0940*/ 	.word	0x00000040
        /*0944*/ 	.short	0x010a
        /*0946*/ 	.byte	0xff
	.zero		1


	//   ....[130]....
        /*0948*/ 	.word	0x00009020
        /*094c*/ 	.word	0x00000003
        /*0950*/ 	.word	0x00000048
        /*0954*/ 	.short	0x010a
        /*0956*/ 	.byte	0xff
	.zero		1


	//   ....[131]....
        /*0958*/ 	.word	0x00009080
        /*095c*/ 	.word	0x00000003
        /*0960*/ 	.word	0x00000050
        /*0964*/ 	.short	0x010a
        /*0966*/ 	.byte	0xff
	.zero		1


	//   ....[132]....
        /*0968*/ 	.word	0x000090e0
        /*096c*/ 	.word	0x00000003
        /*0970*/ 	.word	0x00000058
        /*0974*/ 	.short	0x010a
        /*0976*/ 	.byte	0xff
	.zero		1


	//   ....[133]....
        /*0978*/ 	.word	0x00009140
        /*097c*/ 	.word	0x00000000
        /*0980*/ 	.word	0x00000040
        /*0984*/ 	.short	0x010a
        /*0986*/ 	.byte	0xff
	.zero		1


	//   ....[134]....
        /*0988*/ 	.word	0x000091a0
        /*098c*/ 	.word	0x00000000
        /*0990*/ 	.word	0x00000048
        /*0994*/ 	.short	0x010a
        /*0996*/ 	.byte	0xff
	.zero		1


	//   ....[135]....
        /*0998*/ 	.word	0x00009200
        /*099c*/ 	.word	0x00000000
        /*09a0*/ 	.word	0x00000050
        /*09a4*/ 	.short	0x010a
        /*09a6*/ 	.byte	0xff
	.zero		1


	//   ....[136]....
        /*09a8*/ 	.word	0x00009250
        /*09ac*/ 	.word	0x00000000
        /*09b0*/ 	.word	0x00000070
        /*09b4*/ 	.short	0x010a
        /*09b6*/ 	.byte	0xff
	.zero		1


	//   ....[137]....
        /*09b8*/ 	.word	0x000092b0
        /*09bc*/ 	.word	0x00000000
        /*09c0*/ 	.word	0x00000020
        /*09c4*/ 	.short	0x010a
        /*09c6*/ 	.byte	0xff
	.zero		1


	//   ....[138]....
        /*09c8*/ 	.word	0x00009300
        /*09cc*/ 	.word	0x0000004a
        /*09d0*/ 	.word	0x00000090
        /*09d4*/ 	.short	0x010a
        /*09d6*/ 	.byte	0xff
	.zero		1


	//   ....[139]....
        /*09d8*/ 	.word	0x00009350
        /*09dc*/ 	.word	0x00000003
        /*09e0*/ 	.word	0x00000020
        /*09e4*/ 	.short	0x010a
        /*09e6*/ 	.byte	0xff
	.zero		1


	//   ....[140]....
        /*09e8*/ 	.word	0x000093a0
        /*09ec*/ 	.word	0x00000053
        /*09f0*/ 	.word	0x00000020
        /*09f4*/ 	.short	0x010a
        /*09f6*/ 	.byte	0xff
	.zero		1


	//   ....[141]....
        /*09f8*/ 	.word	0x000093f0
        /*09fc*/ 	.word	0x00000058
        /*0a00*/ 	.word	0x00000020
        /*0a04*/ 	.short	0x010a
        /*0a06*/ 	.byte	0xff
	.zero		1


	//----- nvinfo : EIATTR_NUM_MBARRIERS
	.align		4
.L_47:
        /*0a08*/ 	.byte	0x03, 0x38
        /*0a0a*/ 	.short	0x001f


	//----- nvinfo : EIATTR_EXIT_INSTR_OFFSETS
	.align		4
        /*0a0c*/ 	.byte	0x04, 0x1c
        /*0a0e*/ 	.short	(.L_49 - .L_48)


	//   ....[0]....
.L_48:
        /*0a10*/ 	.word	0x00002820


	//   ....[1]....
        /*0a14*/ 	.word	0x00002d20


	//   ....[2]....
        /*0a18*/ 	.word	0x00002d80


	//   ....[3]....
        /*0a1c*/ 	.word	0x000040e0


	//   ....[4]....
        /*0a20*/ 	.word	0x000052d0


	//   ....[5]....
        /*0a24*/ 	.word	0x00005310


	//   ....[6]....
        /*0a28*/ 	.word	0x000086e0


	//   ....[7]....
        /*0a2c*/ 	.word	0x00008760


	//   ....[8]....
        /*0a30*/ 	.word	0x00008790


	//   ....[9]....
        /*0a34*/ 	.word	0x00008800


	//----- nvinfo : EIATTR_MAX_THREADS
	.align		4
.L_49:
        /*0a38*/ 	.byte	0x04, 0x05
        /*0a3a*/ 	.short	(.L_51 - .L_50)
.L_50:
        /*0a3c*/ 	.word	0x00000100
        /*0a40*/ 	.word	0x00000001
        /*0a44*/ 	.word	0x00000001


	//----- nvinfo : EIATTR_CRS_STACK_SIZE
	.align		4
.L_51:
        /*0a48*/ 	.byte	0x04, 0x1e
        /*0a4a*/ 	.short	(.L_53 - .L_52)
.L_52:
        /*0a4c*/ 	.word	0x00000000


	//----- nvinfo : EIATTR_CBANK_PARAM_SIZE
	.align		4
.L_53:
        /*0a50*/ 	.byte	0x03, 0x19
        /*0a52*/ 	.short	0x0800


	//----- nvinfo : EIATTR_PARAM_CBANK
	.align		4
        /*0a54*/ 	.byte	0x04, 0x0a
        /*0a56*/ 	.short	(.L_55 - .L_54)
	.align		4
.L_54:
        /*0a58*/ 	.word	index@(.nv.constant0._ZN7cutlass13device_kernelINS_4gemm6kernel13GemmUniversalIN4cute5tupleIJiiiiEEENS1_10collective13CollectiveMmaINS1_35MainloopSm100TmaUmmaWarpSpecializedILi2ELi2ELi4ENS5_IJNS4_1CILi4EEENSA_ILi1EEESC_EEEEENS5_IJNSA_ILi128EEESF_NSA_ILi64EEEEEENS_6half_tENS5_IJSC_llEEESI_SJ_NS4_8TiledMMAINS4_8MMA_AtomIJNS4_26SM100_MMA_F16BF16_2x1SM_SSISI_SI_fLi128ELi128ELNS4_4UMMA5MajorE1ELSO_1ELNSN_7ScaleInE0ELSP_0EEEEEENS4_6LayoutINS5_IJSC_SC_SC_EEENS5_IJNSA_ILi0EEESU_SU_EEEEENS5_IJNS4_10UnderscoreESX_SX_EEEEENS4_18SM100_TMA_2SM_LOADENS4_14ComposedLayoutINS4_7SwizzleILi3ELi4ELi3EEENS4_18smem_ptr_flag_bitsILi16EEENSS_INS5_IJSG_NSA_ILi8EEEEEENS5_IJSC_SG_EEEEEEEvNS4_8identityENS4_28SM100_TMA_2SM_LOAD_MULTICASTES1A_vS1B_EENS_8epilogue10collective18CollectiveEpilogueINS1E_23Sm100TmaWarpSpecializedILi4ELi2ELi16ELb1ELb0EEEJNS5_IJSG_SF_SG_EEENS5_IJNSS_ISG_SC_EENSS_INS5_IJNSA_ILi16EEENSA_ILi2EEEEEES18_EEEEESI_NS5_IJlSC_lEEESI_S1Q_NS1E_6fusion15FusionCallbacksIS1I_NS1R_17LinearCombinationISI_fSI_fLNS_15FloatRoundStyleE2EEES1J_S1P_JEEENS4_5SM1004TMEM4LOAD26SM100_TMEM_LOAD_32dp32b16xENS4_13SM90_TMA_LOADENS11_INS12_ILi1ELi4ELi3EEES15_NSS_INS5_IJS16_S1L_EEENS5_IJS1L_SC_EEEEEEENS4_39AutoVectorizingCopyWithAssumedAlignmentILi128EEENS4_14SM90_TMA_STOREES26_S28_S28_EEEvvEEEEvNT_6ParamsE)
        /*0a5c*/ 	.short	0x0380
        /*0a5e*/ 	.short	0x0800


	//----- nvinfo : EIATTR_SW_WAR
	.align		4
.L_55:
        /*0a60*/ 	.byte	0x04, 0x36
        /*0a62*/ 	.short	(.L_57 - .L_56)
.L_56:
        /*0a64*/ 	.word	0x00000008
.L_57:


//--------------------- .nv.callgraph             --------------------------
	.section	.nv.callgraph,"",@"SHT_CUDA_CALLGRAPH"
	.align	4
	.sectionentsize	8
	.align		4
        /*0000*/ 	.word	0x00000000
	.align		4
        /*0004*/ 	.word	0xffffffff
	.align		4
        /*0008*/ 	.word	index@(_ZN7cutlass13device_kernelINS_4gemm6kernel13GemmUniversalIN4cute5tupleIJiiiiEEENS1_10collective13CollectiveMmaINS1_35MainloopSm100TmaUmmaWarpSpecializedILi2ELi2ELi4ENS5_IJNS4_1CILi4EEENSA_ILi1EEESC_EEEEENS5_IJNSA_ILi128EEESF_NSA_ILi64EEEEEENS_6half_tENS5_IJSC_llEEESI_SJ_NS4_8TiledMMAINS4_8MMA_AtomIJNS4_26SM100_MMA_F16BF16_2x1SM_SSISI_SI_fLi128ELi128ELNS4_4UMMA5MajorE1ELSO_1ELNSN_7ScaleInE0ELSP_0EEEEEENS4_6LayoutINS5_IJSC_SC_SC_EEENS5_IJNSA_ILi0EEESU_SU_EEEEENS5_IJNS4_10UnderscoreESX_SX_EEEEENS4_18SM100_TMA_2SM_LOADENS4_14ComposedLayoutINS4_7SwizzleILi3ELi4ELi3EEENS4_18smem_ptr_flag_bitsILi16EEENSS_INS5_IJSG_NSA_ILi8EEEEEENS5_IJSC_SG_EEEEEEEvNS4_8identityENS4_28SM100_TMA_2SM_LOAD_MULTICASTES1A_vS1B_EENS_8epilogue10collective18CollectiveEpilogueINS1E_23Sm100TmaWarpSpecializedILi4ELi2ELi16ELb1ELb0EEEJNS5_IJSG_SF_SG_EEENS5_IJNSS_ISG_SC_EENSS_INS5_IJNSA_ILi16EEENSA_ILi2EEEEEES18_EEEEESI_NS5_IJlSC_lEEESI_S1Q_NS1E_6fusion15FusionCallbacksIS1I_NS1R_17LinearCombinationISI_fSI_fLNS_15FloatRoundStyleE2EEES1J_S1P_JEEENS4_5SM1004TMEM4LOAD26SM100_TMEM_LOAD_32dp32b16xENS4_13SM90_TMA_LOADENS11_INS12_ILi1ELi4ELi3EEES15_NSS_INS5_IJS16_S1L_EEENS5_IJS1L_SC_EEEEEEENS4_39AutoVectorizingCopyWithAssumedAlignmentILi128EEENS4_14SM90_TMA_STOREES26_S28_S28_EEEvvEEEEvNT_6ParamsE)
	.align		4
        /*000c*/ 	.word	index@(__assertfail)
	.align		4
        /*0010*/ 	.word	0x00000000
	.align		4
        /*0014*/ 	.word	0xfffffffe
	.align		4
        /*0018*/ 	.word	0x00000000
	.align		4
        /*001c*/ 	.word	0xfffffffd
	.align		4
        /*0020*/ 	.word	0x00000000
	.align		4
        /*0024*/ 	.word	0xfffffffc


//--------------------- .nv.constant4             --------------------------
	.section	.nv.constant4,"a",@progbits
	.align	8
	.align		8
.nv.constant4:
        /*0000*/ 	.dword	__assertfail
	.align		8
        /*0008*/ 	.dword	__unnamed_1
	.align		8
        /*0010*/ 	.dword	__unnamed_2
	.align		8
        /*0018*/ 	.dword	_ZN40_INTERNAL_1b6992cc_4_k_cu_34317509_373114cuda3std3__45__cpo5beginE
	.align		8
        /*0020*/ 	.dword	_ZN40_INTERNAL_1b6992cc_4_k_cu_34317509_373114cuda3std3__45__cpo3endE
	.align		8
        /*0028*/ 	.dword	_ZN40_INTERNAL_1b6992cc_4_k_cu_34317509_373114cuda3std3__45__cpo6cbeginE
	.align		8
        /*0030*/ 	.dword	_ZN40_INTERNAL_1b6992cc_4_k_cu_34317509_373114cuda3std3__45__cpo4cendE
	.align		8
        /*0038*/ 	.dword	_ZN40_INTERNAL_1b6992cc_4_k_cu_34317509_373114cuda3std3__442_GLOBAL__N__1b6992cc_4_k_cu_34317509_373116ignoreE
	.align		8
        /*0040*/ 	.dword	_ZN40_INTERNAL_1b6992cc_4_k_cu_34317509_373114cuda3std3__419piecewise_constructE
	.align		8
        /*0048*/ 	.dword	_ZN40_INTERNAL_1b6992cc_4_k_cu_34317509_373114cuda3std3__48in_placeE
	.align		8
        /*0050*/ 	.dword	_ZN40_INTERNAL_1b6992cc_4_k_cu_34317509_373114cuda3std6ranges3__45__cpo4swapE
	.align		8
        /*0058*/ 	.dword	_ZN40_INTERNAL_1b6992cc_4_k_cu_34317509_373114cuda3std6ranges3__45__cpo9iter_moveE
	.align		8
        /*0060*/ 	.dword	_ZN40_INTERNAL_1b6992cc_4_k_cu_34317509_373114cute7productE
	.align		8
        /*0068*/ 	.dword	_ZN40_INTERNAL_1b6992cc_4_k_cu_34317509_373114cute1_E
	.align		8
        /*0070*/ 	.dword	$str$25
	.align		8
        /*0078*/ 	.dword	$str$26
	.align		8
        /*0080*/ 	.dword	$str$27
	.align		8
        /*0088*/ 	.dword	$str$28


//--------------------- .text._ZN7cutlass13device_kernelINS_4gemm6kernel13GemmUniversalIN4cute5tupleIJiiiiEEENS1_10collective13CollectiveMmaINS1_35MainloopSm100TmaUmmaWarpSpecializedILi2ELi2ELi4ENS5_IJNS4_1CILi4EEENSA_ILi1EEESC_EEEEENS5_IJNSA_ILi128EEESF_NSA_ILi64EEEEEENS_6half_tENS5_IJSC_llEEESI_SJ_NS4_8TiledMMAINS4_8MMA_AtomIJNS4_26SM100_MMA_F16BF16_2x1SM_SSISI_SI_fLi128ELi128ELNS4_4UMMA5MajorE1ELSO_1ELNSN_7ScaleInE0ELSP_0EEEEEENS4_6LayoutINS5_IJSC_SC_SC_EEENS5_IJNSA_ILi0EEESU_SU_EEEEENS5_IJNS4_10UnderscoreESX_SX_EEEEENS4_18SM100_TMA_2SM_LOADENS4_14ComposedLayoutINS4_7SwizzleILi3ELi4ELi3EEENS4_18smem_ptr_flag_bitsILi16EEENSS_INS5_IJSG_NSA_ILi8EEEEEENS5_IJSC_SG_EEEEEEEvNS4_8identityENS4_28SM100_TMA_2SM_LOAD_MULTICASTES1A_vS1B_EENS_8epilogue10collective18CollectiveEpilogueINS1E_23Sm100TmaWarpSpecializedILi4ELi2ELi16ELb1ELb0EEEJNS5_IJSG_SF_SG_EEENS5_IJNSS_ISG_SC_EENSS_INS5_IJNSA_ILi16EEENSA_ILi2EEEEEES18_EEEEESI_NS5_IJlSC_lEEESI_S1Q_NS1E_6fusion15FusionCallbacksIS1I_NS1R_17LinearCombinationISI_fSI_fLNS_15FloatRoundStyleE2EEES1J_S1P_JEEENS4_5SM1004TMEM4LOAD26SM100_TMEM_LOAD_32dp32b16xENS4_13SM90_TMA_LOADENS11_INS12_ILi1ELi4ELi3EEES15_NSS_INS5_IJS16_S1L_EEENS5_IJS1L_SC_EEEEEEENS4_39AutoVectorizingCopyWithAssumedAlignmentILi128EEENS4_14SM90_TMA_STOREES26_S28_S28_EEEvvEEEEvNT_6ParamsE --------------------------
	.section	.text._ZN7cutlass13device_kernelINS_4gemm6kernel13GemmUniversalIN4cute5tupleIJiiiiEEENS1_10collective13CollectiveMmaINS1_35MainloopSm100TmaUmmaWarpSpecializedILi2ELi2ELi4ENS5_IJNS4_1CILi4EEENSA_ILi1EEESC_EEEEENS5_IJNSA_ILi128EEESF_NSA_ILi64EEEEEENS_6half_tENS5_IJSC_llEEESI_SJ_NS4_8TiledMMAINS4_8MMA_AtomIJNS4_26SM100_MMA_F16BF16_2x1SM_SSISI_SI_fLi128ELi128ELNS4_4UMMA5MajorE1ELSO_1ELNSN_7ScaleInE0ELSP_0EEEEEENS4_6LayoutINS5_IJSC_SC_SC_EEENS5_IJNSA_ILi0EEESU_SU_EEEEENS5_IJNS4_10UnderscoreESX_SX_EEEEENS4_18SM100_TMA_2SM_LOADENS4_14ComposedLayoutINS4_7SwizzleILi3ELi4ELi3EEENS4_18smem_ptr_flag_bitsILi16EEENSS_INS5_IJSG_NSA_ILi8EEEEEENS5_IJSC_SG_EEEEEEEvNS4_8identityENS4_28SM100_TMA_2SM_LOAD_MULTICASTES1A_vS1B_EENS_8epilogue10collective18CollectiveEpilogueINS1E_23Sm100TmaWarpSpecializedILi4ELi2ELi16ELb1ELb0EEEJNS5_IJSG_SF_SG_EEENS5_IJNSS_ISG_SC_EENSS_INS5_IJNSA_ILi16EEENSA_ILi2EEEEEES18_EEEEESI_NS5_IJlSC_lEEESI_S1Q_NS1E_6fusion15FusionCallbacksIS1I_NS1R_17LinearCombinationISI_fSI_fLNS_15FloatRoundStyleE2EEES1J_S1P_JEEENS4_5SM1004TMEM4LOAD26SM100_TMEM_LOAD_32dp32b16xENS4_13SM90_TMA_LOADENS11_INS12_ILi1ELi4ELi3EEES15_NSS_INS5_IJS16_S1L_EEENS5_IJS1L_SC_EEEEEEENS4_39AutoVectorizingCopyWithAssumedAlignmentILi128EEENS4_14SM90_TMA_STOREES26_S28_S28_EEEvvEEEEvNT_6ParamsE,"ax",@progbits
	.align	128
.text._ZN7cutlass13device_kernelINS_4gemm6kernel13GemmUniversalIN4cute5tupleIJiiiiEEENS1_10collective13CollectiveMmaINS1_35MainloopSm100TmaUmmaWarpSpecializedILi2ELi2ELi4ENS5_IJNS4_1CILi4EEENSA_ILi1EEESC_EEEEENS5_IJNSA_ILi128EEESF_NSA_ILi64EEEEEENS_6half_tENS5_IJSC_llEEESI_SJ_NS4_8TiledMMAINS4_8MMA_AtomIJNS4_26SM100_MMA_F16BF16_2x1SM_SSISI_SI_fLi128ELi128ELNS4_4UMMA5MajorE1ELSO_1ELNSN_7ScaleInE0ELSP_0EEEEEENS4_6LayoutINS5_IJSC_SC_SC_EEENS5_IJNSA_ILi0EEESU_SU_EEEEENS5_IJNS4_10UnderscoreESX_SX_EEEEENS4_18SM100_TMA_2SM_LOADENS4_14ComposedLayoutINS4_7SwizzleILi3ELi4ELi3EEENS4_18smem_ptr_flag_bitsILi16EEENSS_INS5_IJSG_NSA_ILi8EEEEEENS5_IJSC_SG_EEEEEEEvNS4_8identityENS4_28SM100_TMA_2SM_LOAD_MULTICASTES1A_vS1B_EENS_8epilogue10collective18CollectiveEpilogueINS1E_23Sm100TmaWarpSpecializedILi4ELi2ELi16ELb1ELb0EEEJNS5_IJSG_SF_SG_EEENS5_IJNSS_ISG_SC_EENSS_INS5_IJNSA_ILi16EEENSA_ILi2EEEEEES18_EEEEESI_NS5_IJlSC_lEEESI_S1Q_NS1E_6fusion15FusionCallbacksIS1I_NS1R_17LinearCombinationISI_fSI_fLNS_15FloatRoundStyleE2EEES1J_S1P_JEEENS4_5SM1004TMEM4LOAD26SM100_TMEM_LOAD_32dp32b16xENS4_13SM90_TMA_LOADENS11_INS12_ILi1ELi4ELi3EEES15_NSS_INS5_IJS16_S1L_EEENS5_IJS1L_SC_EEEEEEENS4_39AutoVectorizingCopyWithAssumedAlignmentILi128EEENS4_14SM90_TMA_STOREES26_S28_S28_EEEvvEEEEvNT_6ParamsE:
        .type           _ZN7cutlass13device_kernelINS_4gemm6kernel13GemmUniversalIN4cute5tupleIJiiiiEEENS1_10collective13CollectiveMmaINS1_35MainloopSm100TmaUmmaWarpSpecializedILi2ELi2ELi4ENS5_IJNS4_1CILi4EEENSA_ILi1EEESC_EEEEENS5_IJNSA_ILi128EEESF_NSA_ILi64EEEEEENS_6half_tENS5_IJSC_llEEESI_SJ_NS4_8TiledMMAINS4_8MMA_AtomIJNS4_26SM100_MMA_F16BF16_2x1SM_SSISI_SI_fLi128ELi128ELNS4_4UMMA5MajorE1ELSO_1ELNSN_7ScaleInE0ELSP_0EEEEEENS4_6LayoutINS5_IJSC_SC_SC_EEENS5_IJNSA_ILi0EEESU_SU_EEEEENS5_IJNS4_10UnderscoreESX_SX_EEEEENS4_18SM100_TMA_2SM_LOADENS4_14ComposedLayoutINS4_7SwizzleILi3ELi4ELi3EEENS4_18smem_ptr_flag_bitsILi16EEENSS_INS5_IJSG_NSA_ILi8EEEEEENS5_IJSC_SG_EEEEEEEvNS4_8identityENS4_28SM100_TMA_2SM_LOAD_MULTICASTES1A_vS1B_EENS_8epilogue10collective18CollectiveEpilogueINS1E_23Sm100TmaWarpSpecializedILi4ELi2ELi16ELb1ELb0EEEJNS5_IJSG_SF_SG_EEENS5_IJNSS_ISG_SC_EENSS_INS5_IJNSA_ILi16EEENSA_ILi2EEEEEES18_EEEEESI_NS5_IJlSC_lEEESI_S1Q_NS1E_6fusion15FusionCallbacksIS1I_NS1R_17LinearCombinationISI_fSI_fLNS_15FloatRoundStyleE2EEES1J_S1P_JEEENS4_5SM1004TMEM4LOAD26SM100_TMEM_LOAD_32dp32b16xENS4_13SM90_TMA_LOADENS11_INS12_ILi1ELi4ELi3EEES15_NSS_INS5_IJS16_S1L_EEENS5_IJS1L_SC_EEEEEEENS4_39AutoVectorizingCopyWithAssumedAlignmentILi128EEENS4_14SM90_TMA_STOREES26_S28_S28_EEEvvEEEEvNT_6ParamsE,@function
        .size           _ZN7cutlass13device_kernelINS_4gemm6kernel13GemmUniversalIN4cute5tupleIJiiiiEEENS1_10collective13CollectiveMmaINS1_35MainloopSm100TmaUmmaWarpSpecializedILi2ELi2ELi4ENS5_IJNS4_1CILi4EEENSA_ILi1EEESC_EEEEENS5_IJNSA_ILi128EEESF_NSA_ILi64EEEEEENS_6half_tENS5_IJSC_llEEESI_SJ_NS4_8TiledMMAINS4_8MMA_AtomIJNS4_26SM100_MMA_F16BF16_2x1SM_SSISI_SI_fLi128ELi128ELNS4_4UMMA5MajorE1ELSO_1ELNSN_7ScaleInE0ELSP_0EEEEEENS4_6LayoutINS5_IJSC_SC_SC_EEENS5_IJNSA_ILi0EEESU_SU_EEEEENS5_IJNS4_10UnderscoreESX_SX_EEEEENS4_18SM100_TMA_2SM_LOADENS4_14ComposedLayoutINS4_7SwizzleILi3ELi4ELi3EEENS4_18smem_ptr_flag_bitsILi16EEENSS_INS5_IJSG_NSA_ILi8EEEEEENS5_IJSC_SG_EEEEEEEvNS4_8identityENS4_28SM100_TMA_2SM_LOAD_MULTICASTES1A_vS1B_EENS_8epilogue10collective18CollectiveEpilogueINS1E_23Sm100TmaWarpSpecializedILi4ELi2ELi16ELb1ELb0EEEJNS5_IJSG_SF_SG_EEENS5_IJNSS_ISG_SC_EENSS_INS5_IJNSA_ILi16EEENSA_ILi2EEEEEES18_EEEEESI_NS5_IJlSC_lEEESI_S1Q_NS1E_6fusion15FusionCallbacksIS1I_NS1R_17LinearCombinationISI_fSI_fLNS_15FloatRoundStyleE2EEES1J_S1P_JEEENS4_5SM1004TMEM4LOAD26SM100_TMEM_LOAD_32dp32b16xENS4_13SM90_TMA_LOADENS11_INS12_ILi1ELi4ELi3EEES15_NSS_INS5_IJS16_S1L_EEENS5_IJS1L_SC_EEEEEEENS4_39AutoVectorizingCopyWithAssumedAlignmentILi128EEENS4_14SM90_TMA_STOREES26_S28_S28_EEEvvEEEEvNT_6ParamsE,(.L_x_191 - _ZN7cutlass13device_kernelINS_4gemm6kernel13GemmUniversalIN4cute5tupleIJiiiiEEENS1_10collective13CollectiveMmaINS1_35MainloopSm100TmaUmmaWarpSpecializedILi2ELi2ELi4ENS5_IJNS4_1CILi4EEENSA_ILi1EEESC_EEEEENS5_IJNSA_ILi128EEESF_NSA_ILi64EEEEEENS_6half_tENS5_IJSC_llEEESI_SJ_NS4_8TiledMMAINS4_8MMA_AtomIJNS4_26SM100_MMA_F16BF16_2x1SM_SSISI_SI_fLi128ELi128ELNS4_4UMMA5MajorE1ELSO_1ELNSN_7ScaleInE0ELSP_0EEEEEENS4_6LayoutINS5_IJSC_SC_SC_EEENS5_IJNSA_ILi0EEESU_SU_EEEEENS5_IJNS4_10UnderscoreESX_SX_EEEEENS4_18SM100_TMA_2SM_LOADENS4_14ComposedLayoutINS4_7SwizzleILi3ELi4ELi3EEENS4_18smem_ptr_flag_bitsILi16EEENSS_INS5_IJSG_NSA_ILi8EEEEEENS5_IJSC_SG_EEEEEEEvNS4_8identityENS4_28SM100_TMA_2SM_LOAD_MULTICASTES1A_vS1B_EENS_8epilogue10collective18CollectiveEpilogueINS1E_23Sm100TmaWarpSpecializedILi4ELi2ELi16ELb1ELb0EEEJNS5_IJSG_SF_SG_EEENS5_IJNSS_ISG_SC_EENSS_INS5_IJNSA_ILi16EEENSA_ILi2EEEEEES18_EEEEESI_NS5_IJlSC_lEEESI_S1Q_NS1E_6fusion15FusionCallbacksIS1I_NS1R_17LinearCombinationISI_fSI_fLNS_15FloatRoundStyleE2EEES1J_S1P_JEEENS4_5SM1004TMEM4LOAD26SM100_TMEM_LOAD_32dp32b16xENS4_13SM90_TMA_LOADENS11_INS12_ILi1ELi4ELi3EEES15_NSS_INS5_IJS16_S1L_EEENS5_IJS1L_SC_EEEEEEENS4_39AutoVectorizingCopyWithAssumedAlignmentILi128EEENS4_14SM90_TMA_STOREES26_S28_S28_EEEvvEEEEvNT_6ParamsE)
        .other          _ZN7cutlass13device_kernelINS_4gemm6kernel13GemmUniversalIN4cute5tupleIJiiiiEEENS1_10collective13CollectiveMmaINS1_35MainloopSm100TmaUmmaWarpSpecializedILi2ELi2ELi4ENS5_IJNS4_1CILi4EEENSA_ILi1EEESC_EEEEENS5_IJNSA_ILi128EEESF_NSA_ILi64EEEEEENS_6half_tENS5_IJSC_llEEESI_SJ_NS4_8TiledMMAINS4_8MMA_AtomIJNS4_26SM100_MMA_F16BF16_2x1SM_SSISI_SI_fLi128ELi128ELNS4_4UMMA5MajorE1ELSO_1ELNSN_7ScaleInE0ELSP_0EEEEEENS4_6LayoutINS5_IJSC_SC_SC_EEENS5_IJNSA_ILi0EEESU_SU_EEEEENS5_IJNS4_10UnderscoreESX_SX_EEEEENS4_18SM100_TMA_2SM_LOADENS4_14ComposedLayoutINS4_7SwizzleILi3ELi4ELi3EEENS4_18smem_ptr_flag_bitsILi16EEENSS_INS5_IJSG_NSA_ILi8EEEEEENS5_IJSC_SG_EEEEEEEvNS4_8identityENS4_28SM100_TMA_2SM_LOAD_MULTICASTES1A_vS1B_EENS_8epilogue10collective18CollectiveEpilogueINS1E_23Sm100TmaWarpSpecializedILi4ELi2ELi16ELb1ELb0EEEJNS5_IJSG_SF_SG_EEENS5_IJNSS_ISG_SC_EENSS_INS5_IJNSA_ILi16EEENSA_ILi2EEEEEES18_EEEEESI_NS5_IJlSC_lEEESI_S1Q_NS1E_6fusion15FusionCallbacksIS1I_NS1R_17LinearCombinationISI_fSI_fLNS_15FloatRoundStyleE2EEES1J_S1P_JEEENS4_5SM1004TMEM4LOAD26SM100_TMEM_LOAD_32dp32b16xENS4_13SM90_TMA_LOADENS11_INS12_ILi1ELi4ELi3EEES15_NSS_INS5_IJS16_S1L_EEENS5_IJS1L_SC_EEEEEEENS4_39AutoVectorizingCopyWithAssumedAlignmentILi128EEENS4_14SM90_TMA_STOREES26_S28_S28_EEEvvEEEEvNT_6ParamsE,@"STO_CUDA_ENTRY STV_DEFAULT"
_ZN7cutlass13device_kernelINS_4gemm6kernel13GemmUniversalIN4cute5tupleIJiiiiEEENS1_10collective13CollectiveMmaINS1_35MainloopSm100TmaUmmaWarpSpecializedILi2ELi2ELi4ENS5_IJNS4_1CILi4EEENSA_ILi1EEESC_EEEEENS5_IJNSA_ILi128EEESF_NSA_ILi64EEEEEENS_6half_tENS5_IJSC_llEEESI_SJ_NS4_8TiledMMAINS4_8MMA_AtomIJNS4_26SM100_MMA_F16BF16_2x1SM_SSISI_SI_fLi128ELi128ELNS4_4UMMA5MajorE1ELSO_1ELNSN_7ScaleInE0ELSP_0EEEEEENS4_6LayoutINS5_IJSC_SC_SC_EEENS5_IJNSA_ILi0EEESU_SU_EEEEENS5_IJNS4_10UnderscoreESX_SX_EEEEENS4_18SM100_TMA_2SM_LOADENS4_14ComposedLayoutINS4_7SwizzleILi3ELi4ELi3EEENS4_18smem_ptr_flag_bitsILi16EEENSS_INS5_IJSG_NSA_ILi8EEEEEENS5_IJSC_SG_EEEEEEEvNS4_8identityENS4_28SM100_TMA_2SM_LOAD_MULTICASTES1A_vS1B_EENS_8epilogue10collective18CollectiveEpilogueINS1E_23Sm100TmaWarpSpecializedILi4ELi2ELi16ELb1ELb0EEEJNS5_IJSG_SF_SG_EEENS5_IJNSS_ISG_SC_EENSS_INS5_IJNSA_ILi16EEENSA_ILi2EEEEEES18_EEEEESI_NS5_IJlSC_lEEESI_S1Q_NS1E_6fusion15FusionCallbacksIS1I_NS1R_17LinearCombinationISI_fSI_fLNS_15FloatRoundStyleE2EEES1J_S1P_JEEENS4_5SM1004TMEM4LOAD26SM100_TMEM_LOAD_32dp32b16xENS4_13SM90_TMA_LOADENS11_INS12_ILi1ELi4ELi3EEES15_NSS_INS5_IJS16_S1L_EEENS5_IJS1L_SC_EEEEEEENS4_39AutoVectorizingCopyWithAssumedAlignmentILi128EEENS4_14SM90_TMA_STOREES26_S28_S28_EEEvvEEEEvNT_6ParamsE:
[----:B------:R-:W1:Y:S01]  /*0000*/  LDC R1, c[0x0][0x37c] ;  /* 0x0000df00ff017b82 */ /* 0x000e620000000800 */
[----:B------:R-:W2:Y:S01]  /*0010*/  S2R R72, SR_TID.X ;  /* 0x0000000000487919 */ /* 0x000ea20000002100 */
[----:B------:R-:W3:Y:S06]  /*0020*/  LDCU.64 UR4, c[0x0][0x890] ;  /* 0x00011200ff0477ac */ /* 0x000eec0008000a00 */
[----:B------:R-:W4:Y:S01]  /*0030*/  S2UR UR37, SR_CgaCtaId ;  /* 0x00000000002579c3 */ /* 0x000f220000008800 */
[----:B------:R-:W-:Y:S02]  /*0040*/  PRMT R59, RZ, 0x7610, R59 ;  /* 0x00007610ff3b7816 */ /* 0x000fe4000000003b */
[----:B------:R-:W-:Y:S01]  /*0050*/  ELECT P1, URZ, PT ;  /* 0x0000000000ff782f */ /* 0x000fe20003820000 */
[----:B------:R-:W1:Y:S01]  /*0060*/  LDCU.64 UR46, c[0x0][0x358] ;  /* 0x00006b00ff2e77ac */ /* 0x000e620008000a00 */
[----:B---3--:R-:W-:-:S04]  /*0070*/  UISETP.NE.U32.AND UP0, UPT, UR4, URZ, UPT ;  /* 0x000000ff0400728c */ /* 0x008fc8000bf05070 */
[----:B------:R-:W-:Y:S02]  /*0080*/  UISETP.NE.AND.EX UP0, UPT, UR5, URZ, UPT, UP0 ;  /* 0x000000ff0500728c */ /* 0x000fe4000bf05300 */
[----:B----4-:R-:W-:Y:S02]  /*0090*/  ULOP3.LUT UR9, UR37, 0x1, URZ, 0xc0, !UPT ;  /* 0x0000000125097892 */ /* 0x010fe4000f8ec0ff */
[----:B------:R-:W-:Y:S01]  /*00a0*/  ULOP3.LUT UR8, UR37, 0x1, URZ, 0x3c, !UPT ;  /* 0x0000000125087892 */ /* 0x000fe2000f8e3cff */
[----:B--2---:R-:W-:-:S05]  /*00b0*/  SHF.R.U32.HI R66, RZ, 0x5, R72 ;  /* 0x00000005ff427819 */ /* 0x004fca0000011648 */
[----:B------:R-:W2:Y:S02]  /*00c0*/  SHFL.IDX PT, R0, R66, RZ, 0x1f ;  /* 0x00001fff42007589 */ /* 0x000ea400000e0000 */
[----:B--2---:R-:W-:Y:S01]  /*00d0*/  R2UR UR10, R0 ;  /* 0x00000000000a72ca */ /* 0x004fe200000e0000 */
[----:B-1----:R-:W-:-:S14]  /*00e0*/  BRA.U UP0, `(.L_x_0) ;  /* 0x00000001002c7547 */ /* 0x002fdc000b800000 */
[----:B------:R-:W1:Y:S02]  /*00f0*/  LDCU.64 UR6, c[0x0][0x888] ;  /* 0x00011100ff0677ac */ /* 0x000e640008000a00 */
[----:B-1----:R-:W-:-:S04]  /*0100*/  UISETP.NE.U32.AND UP0, UPT, UR6, URZ, UPT ;  /* 0x000000ff0600728c */ /* 0x002fc8000bf05070 */
[----:B------:R-:W-:-:S09]  /*0110*/  UISETP.NE.AND.EX UP0, UPT, UR7, URZ, UPT, UP0 ;  /* 0x000000ff0700728c */ /* 0x000fd2000bf05300 */
[----:B------:R-:W-:Y:S05]  /*0120*/  BRA.U !UP0, `(.L_x_1) ;  /* 0x0000000108107547 */ /* 0x000fea000b800000 */
[----:B------:R-:W1:Y:S02]  /*0130*/  LDC.64 R2, c[0x0][0x888] ;  /* 0x00022200ff027b82 */ /* 0x000e640000000a00 */
[----:B-1----:R1:W5:Y:S01]  /*0140*/  LDG.E R35, desc[UR46][R2.64] ;  /* 0x0000002e02237981 */ /* 0x002362000c1e1900 */
[----:B------:R-:W-:Y:S01]  /*0150*/  HFMA2 R59, -RZ, RZ, 0, 5.9604644775390625e-08 ;  /* 0x00000001ff3b7431 */ /* 0x000fe200000001ff */
[----:B------:R-:W-:Y:S05]  /*0160*/  BRA `(.L_x_0) ;  /* 0x00000000000c7947 */ /* 0x000fea0003800000 */
.L_x_1:
[----:B------:R-:W1:Y:S01]  /*0170*/  LDCU UR6, c[0x0][0x880] ;  /* 0x00011000ff0677ac */ /* 0x000e620008000800 */
[----:B------:R-:W-:Y:S01]  /*0180*/  HFMA2 R59, -RZ, RZ, 0, 5.9604644775390625e-08 ;  /* 0x00000001ff3b7431 */ /* 0x000fe200000001ff */
[----:B-1----:R-:W-:-:S07]  /*0190*/  MOV R35, UR6 ;  /* 0x0000000600237c02 */ /* 0x002fce0008000f00 */
.L_x_0:
[----:B------:R-:W2:Y:S02]  /*01a0*/  LDCU.64 UR6, c[0x0][0x8b0] ;  /* 0x00011600ff0677ac */ /* 0x000ea40008000a00 */
[----:B--2---:R-:W-:-:S04]  /*01b0*/  UISETP.NE.U32.AND UP0, UPT, UR6, URZ, UPT ;  /* 0x000000ff0600728c */ /* 0x004fc8000bf05070 */
[----:B------:R-:W-:-:S09]  /*01c0*/  UISETP.NE.AND.EX UP0, UPT, UR7, URZ, UPT, UP0 ;  /* 0x000000ff0700728c */ /* 0x000fd2000bf05300 */
[----:B------:R-:W-:Y:S05]  /*01d0*/  BRA.U UP0, `(.L_x_2) ;  /* 0x0000000100247547 */ /* 0x000fea000b800000 */
[----:B------:R-:W2:Y:S02]  /*01e0*/  LDCU.64 UR6, c[0x0][0x8a8] ;  /* 0x00011500ff0677ac */ /* 0x000ea40008000a00 */
[----:B--2---:R-:W-:-:S04]  /*01f0*/  UISETP.NE.U32.AND UP0, UPT, UR6, URZ, UPT ;  /* 0x000000ff0600728c */ /* 0x004fc8000bf05070 */
[----:B------:R-:W-:-:S09]  /*0200*/  UISETP.NE.AND.EX UP0, UPT, UR7, URZ, UPT, UP0 ;  /* 0x000000ff0700728c */ /* 0x000fd2000bf05300 */
[----:B------:R-:W-:Y:S05]  /*0210*/  BRA.U !UP0, `(.L_x_3) ;  /* 0x00000001080c7547 */ /* 0x000fea000b800000 */
[----:B------:R-:W2:Y:S02]  /*0220*/  LDC.64 R32, c[0x0][0x8a8] ;  /* 0x00022a00ff207b82 */ /* 0x000ea40000000a00 */
[----:B--2---:R2:W5:Y:S01]  /*0230*/  LDG.E R32, desc[UR46][R32.64] ;  /* 0x0000002e20207981 */ /* 0x004562000c1e1900 */
[----:B------:R-:W-:Y:S05]  /*0240*/  BRA `(.L_x_2) ;  /* 0x0000000000087947 */ /* 0x000fea0003800000 */
.L_x_3:
[----:B------:R-:W2:Y:S02]  /*0250*/  LDCU UR6, c[0x0][0x8a0] ;  /* 0x00011400ff0677ac */ /* 0x000ea40008000800 */
[----:B--2---:R-:W-:Y:S02]  /*0260*/  MOV R32, UR6 ;  /* 0x0000000600207c02 */ /* 0x004fe40008000f00 */
.L_x_2:
[----:B------:R-:W-:Y:S01]  /*0270*/  IMAD.U32 R0, RZ, RZ, UR10 ;  /* 0x0000000aff007e24 */ /* 0x000fe2000f8e00ff */
[----:B------:R-:W-:Y:S04]  /*0280*/  BSSY.RECONVERGENT B0, `(.L_x_4) ;  /* 0x000000c000007945 */ /* 0x000fe80003800200 */
[C---:B------:R-:W-:Y:S02]  /*0290*/  ISETP.NE.OR P2, PT, R0.reuse, 0x1, !P1 ;  /* 0x000000010000780c */ /* 0x040fe40004f45670 */
[----:B------:R-:W-:-:S11]  /*02a0*/  ISETP.NE.OR P0, PT, R0, 0x3, !P1 ;  /* 0x000000030000780c */ /* 0x000fd60004f05670 */
[----:B------:R-:W-:Y:S05]  /*02b0*/  @P2 BRA `(.L_x_5) ;  /* 0x0000000000202947 */ /* 0x000fea0003800000 */
[----:B------:R-:W3:Y:S02]  /*02c0*/  LDCU.64 UR6, c[0x0][0x348] ;  /* 0x00006900ff0677ac */ /* 0x000ee40008000a00 */
[----:B---3--:R-:W-:Y:S02]  /*02d0*/  UIADD3 UR12, UP1, UPT, UR6, 0x80, URZ ;  /* 0x00000080060c7890 */ /* 0x008fe4000ff3e0ff */
[----:B------:R-:W-:Y:S02]  /*02e0*/  UIADD3 UR6, UP0, UPT, UR6, 0x180, URZ ;  /* 0x0000018006067890 */ /* 0x000fe4000ff1e0ff */
[----:B------:R-:W-:Y:S02]  /*02f0*/  UIADD3.X UR13, UPT, UPT, URZ, UR7, URZ, UP1, !UPT ;  /* 0x00000007ff0d7290 */ /* 0x000fe40008ffe4ff */
[----:B------:R-:W-:-:S07]  /*0300*/  UIADD3.X UR7, UPT, UPT, URZ, UR7, URZ, UP0, !UPT ;  /* 0x00000007ff077290 */ /* 0x000fce00087fe4ff */
[----:B------:R3:W-:Y:S02]  /*0310*/  UTMACCTL.PF [UR12] ;  /* 0x000000000c0079b9 */ /* 0x0007e40008040000 */
[----:B------:R3:W-:Y:S02]  /*0320*/  UTMACCTL.PF [UR6] ;  /* 0x00000000060079b9 */ /* 0x0007e40008040000 */
[----:B---3--:R-:W-:Y:S01]  /*0330*/  NOP ;  /* 0x0000000000007918 */ /* 0x008fe20000000000 */
.L_x_5:
[----:B------:R-:W-:Y:S05]  /*0340*/  BSYNC.RECONVERGENT B0 ;  /* 0x0000000000007941 */ /* 0x000fea0003800200 */
.L_x_4:
[----:B------:R-:W-:Y:S04]  /*0350*/  BSSY.RECONVERGENT B0, `(.L_x_6) ;  /* 0x000000a000007945 */ /* 0x000fe80003800200 */
        /* <DEDUP_REMOVED lines=9> */
.L_x_7:
[----:B------:R-:W-:Y:S05]  /*03f0*/  BSYNC.RECONVERGENT B0 ;  /* 0x0000000000007941 */ /* 0x000fea0003800200 */
.L_x_6:
[----:B------:R-:W3:Y:S01]  /*0400*/  LDCU.64 UR6, c[0x0][0x888] ;  /* 0x00011100ff0677ac */ /* 0x000ee20008000a00 */
[----:B------:R-:W-:Y:S02]  /*0410*/  UISETP.EQ.U32.AND UP0, UPT, UR4, URZ, UPT ;  /* 0x000000ff0400728c */ /* 0x000fe4000bf02070 */
[----:B------:R-:W-:Y:S02]  /*0420*/  UPLOP3.LUT UP5, UPT, UPT, UPT, UPT, 0x80, 0x8 ;  /* 0x000000000008789c */ /* 0x000fe40003faf070 */
[----:B---3--:R-:W-:-:S04]  /*0430*/  UISETP.NE.U32.AND UP1, UPT, UR6, URZ, UPT ;  /* 0x000000ff0600728c */ /* 0x008fc8000bf25070 */
[----:B------:R-:W-:-:S04]  /*0440*/  UISETP.NE.AND.EX UP1, UPT, UR7, URZ, UPT, UP1 ;  /* 0x000000ff0700728c */ /* 0x000fc8000bf25310 */
[----:B------:R-:W-:-:S04]  /*0450*/  UISETP.EQ.OR.EX UP2, UPT, UR5, URZ, !UP1, UP0 ;  /* 0x000000ff0500728c */ /* 0x000fc8000cf42700 */
[----:B------:R-:W-:-:S05]  /*0460*/  UP2UR UR50, UPR, URZ, 0x4 ;  /* 0x00000004ff327883 */ /* 0x000fca0008000000 */
[----:B------:R-:W-:Y:S07]  /*0470*/  BRA.U !UP2, `(.L_x_8) ;  /* 0x000000010a207547 */ /* 0x000fee000b800000 */
[----:B------:R-:W-:Y:S01]  /*0480*/  UISETP.NE.U32.AND UP2, UPT, UR4, URZ, UPT ;  /* 0x000000ff0400728c */ /* 0x000fe2000bf45070 */
[----:B-----5:R-:W-:Y:S01]  /*0490*/  FSETP.NEU.AND P0, PT, R35, RZ, PT ;  /* 0x000000ff2300720b */ /* 0x020fe20003f0d000 */
[----:B------:R-:W-:Y:S02]  /*04a0*/  USEL UR4, URZ, 0xffffffff, UP1 ;  /* 0xffffffffff047887 */ /* 0x000fe40008800000 */
[----:B------:R-:W-:-:S10]  /*04b0*/  UISETP.NE.AND.EX UP2, UPT, UR5, URZ, UPT, UP2 ;  /* 0x000000ff0500728c */ /* 0x000fd4000bf45320 */
[----:B------:R-:W-:Y:S01]  /*04c0*/  VOTEU.ANY UP0, P0 ;  /* 0x0000000000ff7886 */ /* 0x000fe20000000100 */
[----:B------:R-:W-:-:S04]  /*04d0*/  @!UP2 USEL UR4, URZ, 0xffffffff, UP0 ;  /* 0xffffffffff04a887 */ /* 0x000fc80008000000 */
[----:B------:R-:W-:-:S04]  /*04e0*/  ULOP3.LUT UR4, UR4, 0x1, URZ, 0xc0, !UPT ;  /* 0x0000000104047892 */ /* 0x000fc8000f8ec0ff */
[----:B------:R-:W-:-:S11]  /*04f0*/  UISETP.NE.U32.AND UP5, UPT, UR4, 0x1, UPT ;  /* 0x000000010400788c */ /* 0x000fd6000bfa5070 */
.L_x_8:
[----:B------:R-:W3:Y:S01]  /*0500*/  SHFL.IDX PT, R0, R66, RZ, 0x1f ;  /* 0x00001fff42007589 */ /* 0x000ee200000e0000 */
[----:B------:R-:W-:-:S04]  /*0510*/  UISETP.NE.AND UP0, UPT, UR10, 0x2, UPT ;  /* 0x000000020a00788c */ /* 0x000fc8000bf05270 */
[----:B------:R-:W-:Y:S02]  /*0520*/  UISETP.EQ.AND UP2, UPT, UR9, URZ, !UP0 ;  /* 0x000000ff0900728c */ /* 0x000fe4000c742270 */
[----:B------:R-:W-:-:S04]  /*0530*/  USEL UR6, URZ, 0x1, UP0 ;  /* 0x00000001ff067887 */ /* 0x000fc80008000000 */
[----:B------:R-:W-:Y:S02]  /*0540*/  PLOP3.LUT P5, PT, P1, PT, UP2, 0x80, 0x8 ;  /* 0x000000000008781c */ /* 0x000fe40000faf028 */
[----:B---3--:R-:W-:-:S13]  /*0550*/  ISETP.NE.AND P0, PT, R0, RZ, PT ;  /* 0x000000ff0000720c */ /* 0x008fda0003f05270 */
[----:B------:R-:W-:Y:S05]  /*0560*/  @P0 BRA `(.L_x_9) ;  /* 0x0000000000440947 */ /* 0x000fea0003800000 */
[----:B------:R-:W-:Y:S01]  /*0570*/  UMOV UR7, 0x400 ;  /* 0x0000040000077882 */ /* 0x000fe20000000000 */
[----:B------:R-:W-:Y:S01]  /*0580*/  UMOV UR5, 0x1 ;  /* 0x0000000100057882 */ /* 0x000fe20000000000 */
[----:B------:R-:W-:Y:S01]  /*0590*/  UMOV UR4, 0x2 ;  /* 0x0000000200047882 */ /* 0x000fe20000000000 */
[----:B------:R-:W-:Y:S02]  /*05a0*/  ULEA UR7, UR37, UR7, 0x18 ;  /* 0x0000000725077291 */ /* 0x000fe4000f8ec0ff */
[----:B------:R-:W-:-:S04]  /*05b0*/  UIADD3 UR12, UPT, UPT, -UR5, 0x100000, URZ ;  /* 0x00100000050c7890 */ /* 0x000fc8000fffe1ff */
[----:B------:R-:W-:Y:S02]  /*05c0*/  USHF.L.U32 UR13, UR12, 0xb, URZ ;  /* 0x0000000b0c0d7899 */ /* 0x000fe400080006ff */
[----:B------:R-:W-:Y:S02]  /*05d0*/  USHF.L.U32 UR12, UR12, 0x1, URZ ;  /* 0x000000010c0c7899 */ /* 0x000fe400080006ff */
[----:B------:R-:W-:-:S04]  /*05e0*/  UIADD3 UR4, UPT, UPT, -UR4, 0x100000, URZ ;  /* 0x0010000004047890 */ /* 0x000fc8000fffe1ff */
[----:B------:R-:W-:Y:S02]  /*05f0*/  USHF.L.U32 UR5, UR4, 0xb, URZ ;  /* 0x0000000b04057899 */ /* 0x000fe400080006ff */
[----:B------:R-:W-:Y:S01]  /*0600*/  USHF.L.U32 UR4, UR4, 0x1, URZ ;  /* 0x0000000104047899 */ /* 0x000fe200080006ff */
[----:B------:R-:W-:Y:S01]  /*0610*/  ELECT P0, URZ, PT ;  /* 0x0000000000ff782f */ /* 0x000fe20003800000 */
[----:B------:R-:W3:Y:S02]  /*0620*/  FENCE.VIEW.ASYNC.S ;  /* 0x00000000000073c6 */ /* 0x000ee40000000000 */
[----:B---3--:R3:W4:Y:S08]  /*0630*/  SYNCS.EXCH.64 URZ, [UR7], UR12 ;  /* 0x0000000c07ff75b2 */ /* 0x0087300008000100 */
[----:B------:R3:W1:Y:S01]  /*0640*/  SYNCS.EXCH.64 URZ, [UR7+0x10], UR4 ;  /* 0x0000100407ff75b2 */ /* 0x0006620008000100 */
[----:B------:R3:W1:Y:S01]  /*0650*/  SYNCS.EXCH.64 URZ, [UR7+0x8], UR12 ;  /* 0x0000080c07ff75b2 */ /* 0x0006620008000100 */
[----:B------:R3:W1:Y:S01]  /*0660*/  SYNCS.EXCH.64 URZ, [UR7+0x18], UR4 ;  /* 0x0000180407ff75b2 */ /* 0x0006620008000100 */
[----:B------:R-:W-:Y:S01]  /*0670*/  NOP ;  /* 0x0000000000007918 */ /* 0x000fe20000000000 */
.L_x_9:
[----:B------:R-:W2:Y:S01]  /*0680*/  SHFL.IDX PT, R0, R66, RZ, 0x1f ;  /* 0x00001fff42007589 */ /* 0x000ea200000e0000 */
[----:B------:R-:W-:Y:S01]  /*0690*/  NOP ;  /* 0x0000000000007918 */ /* 0x000fe20000000000 */
[----:B--2---:R-:W-:-:S13]  /*06a0*/  ISETP.NE.AND P0, PT, R0, 0x1, PT ;  /* 0x000000010000780c */ /* 0x004fda0003f05270 */
[----:B------:R-:W-:Y:S05]  /*06b0*/  @P0 BRA `(.L_x_10) ;  /* 0x0000000000540947 */ /* 0x000fea0003800000 */
[----:B---3--:R-:W-:Y:S01]  /*06c0*/  UMOV UR7, 0x400 ;  /* 0x0000040000077882 */ /* 0x008fe20000000000 */
        /* <DEDUP_REMOVED lines=10> */
[----:B------:R-:W2:Y:S02]  /*0770*/  FENCE.VIEW.ASYNC.S ;  /* 0x00000000000073c6 */ /* 0x000ea40000000000 */
[----:B--2---:R2:W3:Y:S08]  /*0780*/  SYNCS.EXCH.64 URZ, [UR7+0x20], UR12 ;  /* 0x0000200c07ff75b2 */ /* 0x0044f00008000100 */
[----:B------:R2:W1:Y:S01]  /*0790*/  SYNCS.EXCH.64 URZ, [UR7+0x40], UR4 ;  /* 0x0000400407ff75b2 */ /* 0x0004620008000100 */
[----:B------:R2:W1:Y:S01]  /*07a0*/  SYNCS.EXCH.64 URZ, [UR7+0x28], UR12 ;  /* 0x0000280c07ff75b2 */ /* 0x0004620008000100 */
[----:B------:R2:W1:Y:S01]  /*07b0*/  SYNCS.EXCH.64 URZ, [UR7+0x48], UR4 ;  /* 0x0000480407ff75b2 */ /* 0x0004620008000100 */
[----:B------:R2:W1:Y:S01]  /*07c0*/  SYNCS.EXCH.64 URZ, [UR7+0x30], UR12 ;  /* 0x0000300c07ff75b2 */ /* 0x0004620008000100 */
[----:B------:R2:W1:Y:S01]  /*07d0*/  SYNCS.EXCH.64 URZ, [UR7+0x50], UR4 ;  /* 0x0000500407ff75b2 */ /* 0x0004620008000100 */
[----:B------:R2:W1:Y:S01]  /*07e0*/  SYNCS.EXCH.64 URZ, [UR7+0x38], UR12 ;  /* 0x0000380c07ff75b2 */ /* 0x0004620008000100 */
[----:B------:R2:W1:Y:S01]  /*07f0*/  SYNCS.EXCH.64 URZ, [UR7+0x58], UR4 ;  /* 0x0000580407ff75b2 */ /* 0x0004620008000100 */
[----:B------:R-:W-:Y:S01]  /*0800*/  NOP ;  /* 0x0000000000007918 */ /* 0x000fe20000000000 */
.L_x_10:
[----:B------:R-:W4:Y:S01]  /*0810*/  SHFL.IDX PT, R0, R66, RZ, 0x1f ;  /* 0x00001fff42007589 */ /* 0x000f2200000e0000 */
[----:B------:R-:W-:Y:S01]  /*0820*/  NOP ;  /* 0x0000000000007918 */ /* 0x000fe20000000000 */
[----:B----4-:R-:W-:-:S13]  /*0830*/  ISETP.NE.AND P0, PT, R0, 0x3, PT ;  /* 0x000000030000780c */ /* 0x010fda0003f05270 */
[----:B------:R-:W-:Y:S05]  /*0840*/  @P0 BRA `(.L_x_11) ;  /* 0x00000000002c0947 */ /* 0x000fea0003800000 */
[----:B--23--:R-:W-:Y:S01]  /*0850*/  UMOV UR5, 0x400 ;  /* 0x0000040000057882 */ /* 0x00cfe20000000000 */
[----:B------:R-:W-:Y:S01]  /*0860*/  UMOV UR4, 0x20 ;  /* 0x0000002000047882 */ /* 0x000fe20000000000 */
[----:B------:R-:W-:Y:S02]  /*0870*/  ULEA UR5, UR37, UR5, 0x18 ;  /* 0x0000000525057291 */ /* 0x000fe4000f8ec0ff */
[----:B------:R-:W-:-:S04]  /*0880*/  UIADD3 UR12, UPT, UPT, -UR4, 0x100000, URZ ;  /* 0x00100000040c7890 */ /* 0x000fc8000fffe1ff */
[----:B------:R-:W-:Y:S02]  /*0890*/  USHF.L.U32 UR13, UR12, 0xb, URZ ;  /* 0x0000000b0c0d7899 */ /* 0x000fe400080006ff */
[----:B------:R-:W-:Y:S01]  /*08a0*/  USHF.L.U32 UR12, UR12, 0x1, URZ ;  /* 0x000000010c0c7899 */ /* 0x000fe200080006ff */
[----:B------:R-:W-:Y:S01]  /*08b0*/  ELECT P0, URZ, PT ;  /* 0x0000000000ff782f */ /* 0x000fe20003800000 */
[----:B------:R-:W2:Y:S10]  /*08c0*/  FENCE.VIEW.ASYNC.S ;  /* 0x00000000000073c6 */ /* 0x000eb40000000000 */
[----:B--2---:R4:W2:Y:S01]  /*08d0*/  SYNCS.EXCH.64 URZ, [UR5+0x60], UR12 ;  /* 0x0000600c05ff75b2 */ /* 0x0048a20008000100 */
[----:B------:R4:W3:Y:S02]  /*08e0*/  SYNCS.EXCH.64 URZ, [UR5+0x68], UR12 ;  /* 0x0000680c05ff75b2 */ /* 0x0008e40008000100 */
[----:B----4-:R-:W-:Y:S01]  /*08f0*/  NOP ;  /* 0x0000000000007918 */ /* 0x010fe20000000000 */
.L_x_11:
[----:B------:R-:W4:Y:S01]  /*0900*/  SHFL.IDX PT, R0, R66, RZ, 0x1f ;  /* 0x00001fff42007589 */ /* 0x000f2200000e0000 */
[----:B------:R-:W-:Y:S01]  /*0910*/  NOP ;  /* 0x0000000000007918 */ /* 0x000fe20000000000 */
[----:B----4-:R-:W-:-:S13]  /*0920*/  ISETP.NE.AND P0, PT, R0, 0x4, PT ;  /* 0x000000040000780c */ /* 0x010fda0003f05270 */
[----:B------:R-:W-:Y:S05]  /*0930*/  @P0 BRA `(.L_x_12) ;  /* 0x0000000000480947 */ /* 0x000fea0003800000 */
[----:B--23--:R-:W-:Y:S01]  /*0940*/  UMOV UR7, 0x3a0 ;  /* 0x000003a000077882 */ /* 0x00cfe20000000000 */
[----:B------:R-:W-:Y:S01]  /*0950*/  UMOV UR5, 0x400 ;  /* 0x0000040000057882 */ /* 0x000fe20000000000 */
[----:B------:R-:W-:Y:S01]  /*0960*/  USEL UR7, UR7, 0x320, UP5 ;  /* 0x0000032007077887 */ /* 0x000fe2000a800000 */
        /* <DEDUP_REMOVED lines=10> */
[----:B--2---:R4:W2:Y:S08]  /*0a10*/  SYNCS.EXCH.64 URZ, [UR5+0x70], UR12 ;  /* 0x0000700c05ff75b2 */ /* 0x0048b00008000100 */
[----:B------:R4:W3:Y:S01]  /*0a20*/  SYNCS.EXCH.64 URZ, [UR5+0x80], UR14 ;  /* 0x0000800e05ff75b2 */ /* 0x0008e20008000100 */
[----:B------:R4:W1:Y:S01]  /*0a30*/  SYNCS.EXCH.64 URZ, [UR5+0x78], UR12 ;  /* 0x0000780c05ff75b2 */ /* 0x0008620008000100 */
[----:B------:R4:W1:Y:S02]  /*0a40*/  SYNCS.EXCH.64 URZ, [UR5+0x88], UR14 ;  /* 0x0000880e05ff75b2 */ /* 0x0008640008000100 */
[----:B----4-:R-:W-:Y:S01]  /*0a50*/  NOP ;  /* 0x0000000000007918 */ /* 0x010fe20000000000 */
.L_x_12:
[----:B------:R-:W4:Y:S01]  /*0a60*/  SHFL.IDX PT, R0, R66, RZ, 0x1f ;  /* 0x00001fff42007589 */ /* 0x000f2200000e0000 */
[----:B------:R-:W-:Y:S01]  /*0a70*/  NOP ;  /* 0x0000000000007918 */ /* 0x000fe20000000000 */
[----:B----4-:R-:W-:-:S13]  /*0a80*/  ISETP.NE.AND P0, PT, R0, 0x5, PT ;  /* 0x000000050000780c */ /* 0x010fda0003f05270 */
[----:B------:R-:W-:Y:S05]  /*0a90*/  @P0 BRA `(.L_x_13) ;  /* 0x0000000000540947 */ /* 0x000fea0003800000 */
[----:B--23--:R-:W-:Y:S01]  /*0aa0*/  UMOV UR7, 0x400 ;  /* 0x0000040000077882 */ /* 0x00cfe20000000000 */
        /* <DEDUP_REMOVED lines=14> */
[----:B------:R4:W1:Y:S01]  /*0b90*/  SYNCS.EXCH.64 URZ, [UR7+0xb8], UR4 ;  /* 0x0000b80407ff75b2 */ /* 0x0008620008000100 */
[----:B------:R4:W1:Y:S01]  /*0ba0*/  SYNCS.EXCH.64 URZ, [UR7+0xa0], UR12 ;  /* 0x0000a00c07ff75b2 */ /* 0x0008620008000100 */
[----:B------:R4:W1:Y:S01]  /*0bb0*/  SYNCS.EXCH.64 URZ, [UR7+0xc0], UR4 ;  /* 0x0000c00407ff75b2 */ /* 0x0008620008000100 */
[----:B------:R4:W1:Y:S01]  /*0bc0*/  SYNCS.EXCH.64 URZ, [UR7+0xa8], UR12 ;  /* 0x0000a80c07ff75b2 */ /* 0x0008620008000100 */
[----:B------:R4:W1:Y:S02]  /*0bd0*/  SYNCS.EXCH.64 URZ, [UR7+0xc8], UR4 ;  /* 0x0000c80407ff75b2 */ /* 0x0008640008000100 */
[----:B----4-:R-:W-:Y:S01]  /*0be0*/  NOP ;  /* 0x0000000000007918 */ /* 0x010fe20000000000 */
.L_x_13:
[----:B------:R-:W4:Y:S01]  /*0bf0*/  SHFL.IDX PT, R0, R66, RZ, 0x1f ;  /* 0x00001fff42007589 */ /* 0x000f2200000e0000 */
[----:B------:R-:W-:Y:S01]  /*0c00*/  ISETP.NE.OR P1, PT, RZ, UR10, !P1 ;  /* 0x0000000aff007c0c */ /* 0x000fe2000cf25670 */
        /* <DEDUP_REMOVED lines=12> */
[----:B------:R4:W3:Y:S01]  /*0cd0*/  SYNCS.EXCH.64 URZ, [UR5+0xe0], UR12 ;  /* 0x0000e00c05ff75b2 */ /* 0x0008e20008000100 */
[----:B------:R4:W1:Y:S01]  /*0ce0*/  SYNCS.EXCH.64 URZ, [UR5+0xd8], UR12 ;  /* 0x0000d80c05ff75b2 */ /* 0x0008620008000100 */
[----:B------:R4:W1:Y:S02]  /*0cf0*/  SYNCS.EXCH.64 URZ, [UR5+0xe8], UR12 ;  /* 0x0000e80c05ff75b2 */ /* 0x0008640008000100 */
[----:B----4-:R-:W-:Y:S01]  /*0d00*/  NOP ;  /* 0x0000000000007918 */ /* 0x010fe20000000000 */
.L_x_14:
[----:B------:R-:W-:Y:S01]  /*0d10*/  VOTEU.ALL UP0, P1 ;  /* 0x0000000000ff7886 */ /* 0x000fe20000800000 */
[----:B--23--:R-:W-:Y:S01]  /*0d20*/  UMOV UR12, 0x20 ;  /* 0x00000020000c7882 */ /* 0x00cfe20000000000 */
[----:B------:R-:W2:Y:S01]  /*0d30*/  LDCU UR5, c[0x0][0x36c] ;  /* 0x00006d80ff0577ac */ /* 0x000ea20008000800 */
[----:B------:R-:W-:Y:S01]  /*0d40*/  NOP ;  /* 0x0000000000007918 */ /* 0x000fe20000000000 */
[----:B------:R-:W-:Y:S01]  /*0d50*/  LOP3.LUT R10, R72, 0x1f, RZ, 0xc0, !PT ;  /* 0x0000001f480a7812 */ /* 0x000fe200078ec0ff */
[----:B------:R-:W-:Y:S01]  /*0d60*/  @!UP0 UMOV UR4, 0x400 ;  /* 0x0000040000048882 */ /* 0x000fe20000000000 */
[----:B------:R-:W-:-:S04]  /*0d70*/  @!UP0 UIADD3 UR12, UPT, UPT, -UR12, 0x100000, URZ ;  /* 0x001000000c0c8890 */ /* 0x000fc8000fffe1ff */
[----:B------:R-:W-:Y:S02]  /*0d80*/  @!UP0 USHF.L.U32 UR13, UR12, 0xb, URZ ;  /* 0x0000000b0c0d8899 */ /* 0x000fe400080006ff */
[----:B------:R-:W-:Y:S02]  /*0d90*/  @!UP0 USHF.L.U32 UR12, UR12, 0x1, URZ ;  /* 0x000000010c0c8899 */ /* 0x000fe400080006ff */
[----:B------:R-:W-:Y:S01]  /*0da0*/  @!UP0 ULEA UR4, UR37, UR4, 0x18 ;  /* 0x0000000425048291 */ /* 0x000fe2000f8ec0ff */
[----:B------:R-:W-:Y:S01]  /*0db0*/  VOTEU.ALL UP0, P1 ;  /* 0x0000000000ff7886 */ /* 0x000fe20000800000 */
[----:B------:R-:W-:Y:S02]  /*0dc0*/  UISETP.NE.AND UP4, UPT, UR10, URZ, UPT ;  /* 0x000000ff0a00728c */ /* 0x000fe4000bf85270 */
[----:B--2---:R-:W-:Y:S01]  /*0dd0*/  UISETP.EQ.U32.AND UP2, UPT, UR5, 0x1, UPT ;  /* 0x000000010500788c */ /* 0x004fe2000bf42070 */
[----:B------:R-:W2:Y:S07]  /*0de0*/  FENCE.VIEW.ASYNC.S ;  /* 0x00000000000073c6 */ /* 0x000eae0000000000 */
[----:B--2---:R2:W3:Y:S01]  /*0df0*/  @!UP0 SYNCS.EXCH.64 URZ, [UR4+0xf0], UR12 ;  /* 0x0000f00c04ff85b2 */ /* 0x0044e20008000100 */
[----:B------:R-:W-:Y:S05]  /*0e00*/  BRA.U !UP2, `(.L_x_15) ;  /* 0x000000010a087547 */ /* 0x000fea000b800000 */
[----:B-1-3--:R-:W-:Y:S01]  /*0e10*/  UCGABAR_ARV ;  /* 0x00000000000079c7 */ /* 0x00afe20008000000 */
[----:B------:R-:W-:Y:S05]  /*0e20*/  BRA `(.L_x_16) ;  /* 0x0000000000047947 */ /* 0x000fea0003800000 */
.L_x_15:
[----:B-1-3--:R-:W-:Y:S01]  /*0e30*/  NOP ;  /* 0x0000000000007918 */ /* 0x00afe20000000000 */
.L_x_16:
[----:B------:R-:W1:Y:S01]  /*0e40*/  S2R R11, SR_CTAID.X ;  /* 0x00000000000b7919 */ /* 0x000e620000002500 */
[----:B------:R-:W-:-:S05]  /*0e50*/  CS2R.32 R60, SR_CgaSize ;  /* 0x00000000003c7805 */ /* 0x000fca0000008a00 */
[----:B------:R-:W-:-:S05]  /*0e60*/  IMAD R60, R60, -0xa0, RZ ;  /* 0xffffff603c3c7824 */ /* 0x000fca00078e02ff */
[----:B------:R-:W-:-:S14]  /*0e70*/  R2UR UR5, R60 ;  /* 0x000000003c0572ca */ /* 0x000fdc00000e0000 */
[----:B------:R-:W3:Y:S01]  /*0e80*/  LDCU UR5, c[0x0][UR5+0x2b0] ;  /* 0x00005600050577ac */ /* 0x000ee20008000800 */
[----:B------:R-:W-:-:S05]  /*0e90*/  CS2R.32 R0, SR_CgaSize ;  /* 0x0000000000007805 */ /* 0x000fca0000008a00 */
[----:B------:R-:W-:-:S06]  /*0ea0*/  IMAD R0, R0, -0xa0, RZ ;  /* 0xffffff6000007824 */ /* 0x000fcc00078e02ff */
[----:B------:R-:W4:Y:S01]  /*0eb0*/  LDC R0, c[0x0][R0+0x2a0] ;  /* 0x0000a80000007b82 */ /* 0x000f220000000800 */
[----:B------:R-:W-:Y:S01]  /*0ec0*/  PRMT R8, RZ, 0x7610, R8 ;  /* 0x00007610ff087816 */ /* 0x000fe20000000008 */
[----:B------:R-:W3:Y:S01]  /*0ed0*/  S2R R20, SR_CTAID.Y ;  /* 0x0000000000147919 */ /* 0x000ee20000002600 */
[----:B------:R-:W-:-:S05]  /*0ee0*/  CS2R.32 R60, SR_CgaSize ;  /* 0x00000000003c7805 */ /* 0x000fca0000008a00 */
[----:B------:R-:W-:-:S05]  /*0ef0*/  IMAD R60, R60, -0xa0, RZ ;  /* 0xffffff603c3c7824 */ /* 0x000fca00078e02ff */
[----:B--2---:R-:W-:-:S14]  /*0f00*/  R2UR UR4, R60 ;  /* 0x000000003c0472ca */ /* 0x004fdc00000e0000 */
[----:B------:R-:W2:Y:S01]  /*0f10*/  LDCU UR4, c[0x0][UR4+0x2b4] ;  /* 0x00005680040477ac */ /* 0x000ea20008000800 */
[----:B------:R-:W1:Y:S01]  /*0f20*/  LDCU UR11, c[0x0][0xb30] ;  /* 0x00016600ff0b77ac */ /* 0x000e620008000800 */
[----:B------:R-:W3:Y:S01]  /*0f30*/  LDC R9, c[0x0][0xb24] ;  /* 0x0002c900ff097b82 */ /* 0x000ee20000000800 */
[----:B------:R-:W-:Y:S02]  /*0f40*/  UISETP.GT.U32.AND UP0, UPT, UR9, 0xffff, UPT ;  /* 0x0000ffff0900788c */ /* 0x000fe4000bf04070 */
[----:B------:R-:W-:Y:S02]  /*0f50*/  USHF.L.U32 UR7, UR37, 0xa, URZ ;  /* 0x0000000a25077899 */ /* 0x000fe400080006ff */
[----:B------:R-:W-:Y:S01]  /*0f60*/  USEL UR12, UR9, 0xffff, !UP0 ;  /* 0x0000ffff090c7887 */ /* 0x000fe2000c000000 */
[----:B------:R-:W-:-:S05]  /*0f70*/  CS2R.32 R58, SR_CgaSize ;  /* 0x00000000003a7805 */ /* 0x000fca0000008a00 */
[----:B------:R-:W-:-:S06]  /*0f80*/  IMAD R58, R58, -0xa0, RZ ;  /* 0xffffff603a3a7824 */ /* 0x000fcc00078e02ff */
[----:B------:R-:W4:Y:S01]  /*0f90*/  LDC R58, c[0x0][R58+0x2a4] ;  /* 0x0000a9003a3a7b82 */ /* 0x000f220000000800 */
[----:B------:R-:W-:Y:S02]  /*0fa0*/  ULOP3.LUT UR7, UR7, 0x800, URZ, 0xc0, !UPT ;  /* 0x0000080007077892 */ /* 0x000fe4000f8ec0ff */
[----:B------:R-:W-:Y:S02]  /*0fb0*/  ULOP3.LUT UR12, UR12, 0xffff, URZ, 0xc0, !UPT ;  /* 0x0000ffff0c0c7892 */ /* 0x000fe4000f8ec0ff */
[----:B------:R-:W-:-:S03]  /*0fc0*/  UISETP.NE.AND UP3, UPT, UR10, 0x2, UPT ;  /* 0x000000020a00788c */ /* 0x000fc6000bf65270 */
[----:B------:R-:W4:Y:S01]  /*0fd0*/  LDC R26, c[0x0][0xb24] ;  /* 0x0002c900ff1a7b82 */ /* 0x000f220000000800 */
[----:B-1----:R-:W-:Y:S01]  /*0fe0*/  UISETP.NE.AND UP0, UPT, UR11, 0x1, UPT ;  /* 0x000000010b00788c */ /* 0x002fe2000bf05270 */
[----:B------:R-:W-:Y:S01]  /*0ff0*/  I2FP.F32.U32 R60, R11 ;  /* 0x0000000b003c7245 */ /* 0x000fe20000201000 */
[----:B------:R-:W-:-:S05]  /*1000*/  IMAD.MOV.U32 R21, RZ, RZ, R11 ;  /* 0x000000ffff157224 */ /* 0x000fca00078e000b */
[----:B------:R-:W1:Y:S01]  /*1010*/  S2UR UR36, SR_CTAID.Z ;  /* 0x00000000002479c3 */ /* 0x000e620000002700 */
[----:B---3--:R-:W-:Y:S02]  /*1020*/  ISETP.GE.AND P0, PT, R9, 0x1, PT ;  /* 0x000000010900780c */ /* 0x008fe40003f06270 */
[----:B------:R-:W-:Y:S01]  /*1030*/  I2FP.F32.U32 R3, R20 ;  /* 0x0000001400037245 */ /* 0x000fe20000201000 */
[----:B------:R-:W-:Y:S01]  /*1040*/  FMUL R60, R60, UR5 ;  /* 0x000000053c3c7c20 */ /* 0x000fe20008400000 */
[----:B------:R-:W-:-:S03]  /*1050*/  USHF.R.U32.HI UR5, URZ, 0x6, UR7 ;  /* 0x00000006ff057899 */ /* 0x000fc60008011607 */
[----:B--2---:R-:W-:Y:S01]  /*1060*/  FMUL R3, R3, UR4 ;  /* 0x0000000403037c20 */ /* 0x004fe20008400000 */
[----:B------:R-:W-:Y:S01]  /*1070*/  UMOV UR4, 0x5 ;  /* 0x0000000500047882 */ /* 0x000fe20000000000 */
[----:B------:R-:W2:Y:S01]  /*1080*/  F2I.U32.TRUNC.NTZ R60, R60 ;  /* 0x0000003c003c7305 */ /* 0x000ea2000020f000 */
[----:B------:R-:W-:-:S07]  /*1090*/  USHF.L.U32 UR4, UR4, UR12, URZ ;  /* 0x0000000c04047299 */ /* 0x000fce00080006ff */
[----:B------:R-:W3:Y:S01]  /*10a0*/  F2I.U32.TRUNC.NTZ R3, R3 ;  /* 0x0000000300037305 */ /* 0x000ee2000020f000 */
[----:B--2---:R-:W-:-:S04]  /*10b0*/  IMAD.MOV R60, RZ, RZ, -R60 ;  /* 0x000000ffff3c7224 */ /* 0x004fc800078e0a3c */
[----:B----4-:R-:W-:Y:S01]  /*10c0*/  IMAD R60, R0, R60, R11 ;  /* 0x0000003c003c7224 */ /* 0x010fe200078e020b */
[----:B------:R-:W-:Y:S02]  /*10d0*/  PRMT R0, RZ, 0x7610, R0 ;  /* 0x00007610ff007816 */ /* 0x000fe40000000000 */
[----:B---3--:R-:W-:-:S05]  /*10e0*/  IADD3 R3, PT, PT, -R3, RZ, RZ ;  /* 0x000000ff03037210 */ /* 0x008fca0007ffe1ff */
[----:B------:R-:W-:Y:S01]  /*10f0*/  IMAD R58, R58, R3, R20 ;  /* 0x000000033a3a7224 */ /* 0x000fe200078e0214 */
[----:B-1----:R-:W-:Y:S06]  /*1100*/  BRA.U UP4, `(.L_x_17) ;  /* 0x0000000104387547 */ /* 0x002fec000b800000 */
[----:B------:R-:W-:Y:S02]  /*1110*/  ISETP.NE.AND P1, PT, R58, RZ, PT ;  /* 0x000000ff3a00720c */ /* 0x000fe40003f25270 */
[C---:B------:R-:W-:Y:S02]  /*1120*/  LOP3.LUT R0, R60.reuse, 0x2, RZ, 0x3c, !PT ;  /* 0x000000023c007812 */ /* 0x040fe400078e3cff */
[----:B------:R-:W-:Y:S02]  /*1130*/  ISETP.GT.U32.AND P2, PT, R60, 0x1, P1 ;  /* 0x000000013c00780c */ /* 0x000fe40000f44070 */
[----:B------:R-:W-:Y:S01]  /*1140*/  ISETP.GT.U32.AND P1, PT, R0, 0x1, P1 ;  /* 0x000000010000780c */ /* 0x000fe20000f24070 */
[----:B------:R-:W-:Y:S01]  /*1150*/  IMAD.MOV.U32 R0, RZ, RZ, 0x3 ;  /* 0x00000003ff007424 */ /* 0x000fe200078e00ff */
[----:B------:R-:W-:Y:S02]  /*1160*/  SEL R4, RZ, 0x1, P2 ;  /* 0x00000001ff047807 */ /* 0x000fe40001000000 */
[----:B------:R-:W-:-:S02]  /*1170*/  SEL R2, RZ, 0x4, P1 ;  /* 0x00000004ff027807 */ /* 0x000fc40000800000 */
[----:B------:R-:W-:Y:S02]  /*1180*/  SEL R5, RZ, 0x2, P2 ;  /* 0x00000002ff057807 */ /* 0x000fe40001000000 */
[----:B------:R-:W-:Y:S02]  /*1190*/  LOP3.LUT R3, R60, 0xfffffffe, RZ, 0xc0, !PT ;  /* 0xfffffffe3c037812 */ /* 0x000fe400078ec0ff */
[----:B------:R-:W-:Y:S02]  /*11a0*/  IADD3 R5, PT, PT, R2, R5, R4 ;  /* 0x0000000502057210 */ /* 0x000fe40007ffe004 */
[----:B------:R-:W-:Y:S02]  /*11b0*/  SEL R2, RZ, 0x8, P1 ;  /* 0x00000008ff027807 */ /* 0x000fe40000800000 */
[----:B------:R-:W-:-:S03]  /*11c0*/  SHF.L.U32 R0, R0, R3, RZ ;  /* 0x0000000300007219 */ /* 0x000fc600000006ff */
[----:B------:R-:W-:-:S05]  /*11d0*/  IMAD.IADD R2, R5, 0x1, R2 ;  /* 0x0000000105027824 */ /* 0x000fca00078e0202 */
[----:B------:R-:W-:Y:S02]  /*11e0*/  PRMT R8, R2, 0x7610, R8 ;  /* 0x0000761002087816 */ /* 0x000fe40000000008 */
.L_x_17:
[----:B------:R-:W-:Y:S05]  /*11f0*/  @!P0 BRA `(.L_x_18) ;  /* 0x0000000000b88947 */ /* 0x000fea0003800000 */
[----:B------:R-:W1:Y:S01]  /*1200*/  LDC.64 R4, c[0x0][0xb18] ;  /* 0x0002c600ff047b82 */ /* 0x000e620000000a00 */
[----:B------:R-:W-:-:S07]  /*1210*/  ISETP.NE.AND P0, PT, R9, 0x1, PT ;  /* 0x000000010900780c */ /* 0x000fce0003f05270 */
[----:B------:R-:W2:Y:S08]  /*1220*/  LDC R14, c[0x0][0xb0c] ;  /* 0x0002c300ff0e7b82 */ /* 0x000eb00000000800 */
[----:B------:R-:W3:Y:S08]  /*1230*/  LDC R13, c[0x0][0x370] ;  /* 0x0000dc00ff0d7b82 */ /* 0x000ef00000000800 */
[----:B------:R-:W4:Y:S01]  /*1240*/  LDC R16, c[0x0][0x374] ;  /* 0x0000dd00ff107b82 */ /* 0x000f220000000800 */
[----:B-1----:R-:W-:-:S07]  /*1250*/  ISETP.NE.AND P1, PT, R4, 0x1, PT ;  /* 0x000000010400780c */ /* 0x002fce0003f25270 */
[----:B------:R-:W3:Y:S01]  /*1260*/  LDC.64 R6, c[0x0][0xb10] ;  /* 0x0002c400ff067b82 */ /* 0x000ee20000000a00 */
[----:B--2---:R-:W-:-:S07]  /*1270*/  ISETP.NE.AND P2, PT, R14, 0x1, PT ;  /* 0x000000010e00780c */ /* 0x004fce0003f45270 */
[----:B------:R-:W1:Y:S08]  /*1280*/  LDC R12, c[0x0][0xb20] ;  /* 0x0002c800ff0c7b82 */ /* 0x000e700000000800 */
[----:B------:R-:W2:Y:S01]  /*1290*/  LDC.64 R2, c[0x0][0xb28] ;  /* 0x0002ca00ff027b82 */ /* 0x000ea20000000a00 */
[----:B----4-:R-:W-:-:S04]  /*12a0*/  IMAD.HI.U32 R15, R16, R5, RZ ;  /* 0x00000005100f7227 */ /* 0x010fc800078e00ff */
[----:B------:R-:W-:-:S04]  /*12b0*/  IMAD.HI.U32 R5, R20, R5, RZ ;  /* 0x0000000514057227 */ /* 0x000fc800078e00ff */
[----:B---3--:R-:W-:-:S04]  /*12c0*/  IMAD.HI.U32 R18, R13, R6, RZ ;  /* 0x000000060d127227 */ /* 0x008fc800078e00ff */
[C---:B------:R-:W-:Y:S01]  /*12d0*/  IMAD.HI.U32 R22, R11.reuse, R6, RZ ;  /* 0x000000060b167227 */ /* 0x040fe200078e00ff */
[-C--:B------:R-:W-:Y:S02]  /*12e0*/  @P2 SHF.R.U32.HI R13, RZ, R7.reuse, R18 ;  /* 0x00000007ff0d2219 */ /* 0x080fe40000011612 */
[-C--:B-1----:R-:W-:Y:S02]  /*12f0*/  @P1 SHF.R.U32.HI R16, RZ, R12.reuse, R15 ;  /* 0x0000000cff101219 */ /* 0x082fe4000001160f */
[----:B------:R-:W-:Y:S02]  /*1300*/  SHF.R.U32.HI R5, RZ, R12, R5 ;  /* 0x0000000cff057219 */ /* 0x000fe40000011605 */
[----:B------:R-:W-:Y:S02]  /*1310*/  SHF.R.U32.HI R22, RZ, R7, R22 ;  /* 0x00000007ff167219 */ /* 0x000fe40000011616 */
[----:B------:R-:W-:Y:S01]  /*1320*/  SEL R5, R20, R5, !P1 ;  /* 0x0000000514057207 */ /* 0x000fe20004800000 */
[----:B--2---:R-:W-:Y:S01]  /*1330*/  IMAD.HI.U32 R18, R16, R2, RZ ;  /* 0x0000000210127227 */ /* 0x004fe200078e00ff */
[----:B------:R-:W-:-:S02]  /*1340*/  SEL R21, R11, R22, !P2 ;  /* 0x000000160b157207 */ /* 0x000fc40005000000 */
[----:B------:R-:W-:Y:S01]  /*1350*/  IADD3 R7, PT, PT, -R5, RZ, RZ ;  /* 0x000000ff05077210 */ /* 0x000fe20007ffe1ff */
[----:B------:R-:W-:Y:S01]  /*1360*/  IMAD.HI.U32 R6, R13, R2, RZ ;  /* 0x000000020d067227 */ /* 0x000fe200078e00ff */
[----:B------:R-:W-:-:S03]  /*1370*/  @P0 SHF.R.U32.HI R16, RZ, R3, R18 ;  /* 0x00000003ff100219 */ /* 0x000fc60000011612 */
[----:B------:R-:W-:Y:S01]  /*1380*/  IMAD R7, R4, R7, R20 ;  /* 0x0000000704077224 */ /* 0x000fe200078e0214 */
[----:B------:R-:W-:Y:S01]  /*1390*/  @P0 SHF.R.U32.HI R13, RZ, R3, R6 ;  /* 0x00000003ff0d0219 */ /* 0x000fe20000011606 */
[----:B------:R-:W-:-:S04]  /*13a0*/  IMAD R16, R16, R9, RZ ;  /* 0x0000000910107224 */ /* 0x000fc800078e02ff */
[----:B------:R-:W-:Y:S01]  /*13b0*/  IMAD R6, R13, R9, RZ ;  /* 0x000000090d067224 */ /* 0x000fe200078e02ff */
[----:B------:R-:W-:-:S04]  /*13c0*/  ISETP.GE.AND P1, PT, R5, R16, PT ;  /* 0x000000100500720c */ /* 0x000fc80003f26270 */
[----:B------:R-:W-:Y:S01]  /*13d0*/  ISETP.GE.OR P1, PT, R21, R6, P1 ;  /* 0x000000061500720c */ /* 0x000fe20000f26670 */
[----:B------:R-:W-:-:S05]  /*13e0*/  IMAD.HI.U32 R6, R5, R2, RZ ;  /* 0x0000000205067227 */ /* 0x000fca00078e00ff */
[----:B------:R-:W-:-:S04]  /*13f0*/  SHF.R.U32.HI R6, RZ, R3, R6 ;  /* 0x00000003ff067219 */ /* 0x000fc80000011606 */
[----:B------:R-:W-:-:S03]  /*1400*/  SEL R6, R5, R6, !P0 ;  /* 0x0000000605067207 */ /* 0x000fc60004000000 */
[----:B------:R-:W-:Y:S01]  /*1410*/  @!P1 IMAD.HI.U32 R12, R21, R2, RZ ;  /* 0x00000002150c9227 */ /* 0x000fe200078e00ff */
[----:B------:R-:W-:-:S04]  /*1420*/  IADD3 R2, PT, PT, -R6, RZ, RZ ;  /* 0x000000ff06027210 */ /* 0x000fc80007ffe1ff */
[----:B------:R-:W-:Y:S01]  /*1430*/  @!P1 SHF.R.U32.HI R12, RZ, R3, R12 ;  /* 0x00000003ff0c9219 */ /* 0x000fe2000001160c */
[----:B------:R-:W-:-:S03]  /*1440*/  IMAD R2, R9, R2, R5 ;  /* 0x0000000209027224 */ /* 0x000fc600078e0205 */
[----:B------:R-:W-:-:S05]  /*1450*/  @!P1 SEL R3, R21, R12, !P0 ;  /* 0x0000000c15039207 */ /* 0x000fca0004000000 */
[--C-:B------:R-:W-:Y:S02]  /*1460*/  @!P1 IMAD.IADD R6, R6, 0x1, -R3.reuse ;  /* 0x0000000106069824 */ /* 0x100fe400078e0a03 */
[----:B------:R-:W-:Y:S01]  /*1470*/  @!P1 IMAD R3, R2, R13, R3 ;  /* 0x0000000d02039224 */ /* 0x000fe200078e0203 */
[----:B------:R-:W-:Y:S01]  /*1480*/  IADD3 R2, PT, PT, -R21, RZ, RZ ;  /* 0x000000ff15027210 */ /* 0x000fe20007ffe1ff */
[----:B------:R-:W-:Y:S02]  /*1490*/  @!P1 IMAD R5, R6, R9, R21 ;  /* 0x0000000906059224 */ /* 0x000fe400078e0215 */
[----:B------:R-:W-:Y:S02]  /*14a0*/  @!P1 IMAD.MOV.U32 R21, RZ, RZ, R3 ;  /* 0x000000ffff159224 */ /* 0x000fe400078e0003 */
[----:B------:R-:W-:Y:S02]  /*14b0*/  IMAD R2, R14, R2, R11 ;  /* 0x000000020e027224 */ /* 0x000fe400078e020b */
[----:B------:R-:W-:-:S02]  /*14c0*/  IMAD R20, R5, R4, R7 ;  /* 0x0000000405147224 */ /* 0x000fc400078e0207 */
[----:B------:R-:W-:Y:S02]  /*14d0*/  IMAD R21, R21, R14, R2 ;  /* 0x0000000e15157224 */ /* 0x000fe400078e0202 */
.L_x_18:
[----:B------:R-:W-:Y:S05]  /*14e0*/  BRA.U UP0, `(.L_x_19) ;  /* 0x0000000100407547 */ /* 0x000fea000b800000 */
[----:B------:R-:W1:Y:S08]  /*14f0*/  LDC.64 R4, c[0x0][0xb10] ;  /* 0x0002c400ff047b82 */ /* 0x000e700000000a00 */
[----:B------:R-:W2:Y:S08]  /*1500*/  LDC.64 R2, c[0x0][0xb18] ;  /* 0x0002c600ff027b82 */ /* 0x000eb00000000a00 */
[----:B------:R-:W3:Y:S08]  /*1510*/  LDC R6, c[0x0][0xb20] ;  /* 0x0002c800ff067b82 */ /* 0x000ef00000000800 */
[----:B------:R-:W4:Y:S01]  /*1520*/  LDC R12, c[0x0][0xb0c] ;  /* 0x0002c300ff0c7b82 */ /* 0x000f220000000800 */
[----:B-1----:R-:W-:-:S05]  /*1530*/  IMAD.HI.U32 R4, R21, R4, RZ ;  /* 0x0000000415047227 */ /* 0x002fca00078e00ff */
[----:B------:R-:W-:Y:S01]  /*1540*/  SHF.R.U32.HI R4, RZ, R5, R4 ;  /* 0x00000005ff047219 */ /* 0x000fe20000011604 */
[----:B--2---:R-:W-:Y:S01]  /*1550*/  IMAD.HI.U32 R3, R20, R3, RZ ;  /* 0x0000000314037227 */ /* 0x004fe200078e00ff */
[----:B------:R-:W-:-:S04]  /*1560*/  ISETP.NE.AND P0, PT, R2, 0x1, PT ;  /* 0x000000010200780c */ /* 0x000fc80003f05270 */
[----:B---3--:R-:W-:-:S04]  /*1570*/  SHF.R.U32.HI R3, RZ, R6, R3 ;  /* 0x00000006ff037219 */ /* 0x008fc80000011603 */
[----:B------:R-:W-:Y:S02]  /*1580*/  SEL R3, R20, R3, !P0 ;  /* 0x0000000314037207 */ /* 0x000fe40004000000 */
[----:B----4-:R-:W-:-:S04]  /*1590*/  ISETP.NE.AND P1, PT, R12, 0x1, PT ;  /* 0x000000010c00780c */ /* 0x010fc80003f25270 */
[----:B------:R-:W-:-:S05]  /*15a0*/  SEL R6, R21, R4, !P1 ;  /* 0x0000000415067207 */ /* 0x000fca0004800000 */
[----:B------:R-:W-:Y:S02]  /*15b0*/  IMAD.IADD R4, R3, 0x1, -R6 ;  /* 0x0000000103047824 */ /* 0x000fe400078e0a06 */
[----:B------:R-:W-:Y:S02]  /*15c0*/  IMAD.IADD R3, R6, 0x1, -R3 ;  /* 0x0000000106037824 */ /* 0x000fe400078e0a03 */
[----:B------:R-:W-:Y:S02]  /*15d0*/  IMAD R21, R4, R12, R21 ;  /* 0x0000000c04157224 */ /* 0x000fe400078e0215 */
[----:B------:R-:W-:Y:S02]  /*15e0*/  IMAD R20, R3, R2, R20 ;  /* 0x0000000203147224 */ /* 0x000fe400078e0214 */
.L_x_19:
[----:B------:R-:W-:Y:S05]  /*15f0*/  BRA.U !UP2, `(.L_x_20) ;  /* 0x000000010a0c7547 */ /* 0x000fea000b800000 */
[----:B------:R-:W-:Y:S01]  /*1600*/  UCGABAR_WAIT ;  /* 0x0000000000007dc7 */ /* 0x000fe20008000000 */
[----:B------:R-:W-:Y:S01]  /*1610*/  CCTL.IVALL ;  /* 0x00000000ff00798f */ /* 0x000fe20002000000 */
[----:B------:R-:W-:Y:S05]  /*1620*/  BRA `(.L_x_21) ;  /* 0x0000000000047947 */ /* 0x000fea0003800000 */
.L_x_20:
[----:B------:R-:W-:Y:S06]  /*1630*/  BAR.SYNC.DEFER_BLOCKING 0x0 ;  /* 0x0000000000007b1d */ /* 0x000fec0000010000 */
.L_x_21:
[----:B------:R-:W-:Y:S05]  /*1640*/  BRA.U UP3, `(.L_x_22) ;  /* 0x00000011037c7547 */ /* 0x000fea000b800000 */
[----:B------:R-:W1:Y:S01]  /*1650*/  LDCU UR13, c[0x0][0x38c] ;  /* 0x00007180ff0d77ac */ /* 0x000e620008000800 */
[----:B------:R-:W2:Y:S01]  /*1660*/  LDC R9, c[0x0][0x370] ;  /* 0x0000dc00ff097b82 */ /* 0x000ea20000000800 */
[----:B------:R-:W-:Y:S01]  /*1670*/  IMAD.SHL.U32 R16, R11, 0x40, RZ ;  /* 0x000000400b107824 */ /* 0x000fe200078e00ff */
[----:B------:R-:W-:Y:S01]  /*1680*/  PLOP3.LUT P1, PT, PT, PT, UP5, 0x80, 0x8 ;  /* 0x000000000008781c */ /* 0x000fe20003f2f058 */
[----:B------:R-:W-:Y:S01]  /*1690*/  HFMA2 R12, -RZ, RZ, 0, 0 ;  /* 0x00000000ff0c7431 */ /* 0x000fe200000001ff */
[----:B------:R-:W-:Y:S01]  /*16a0*/  UISETP.NE.AND UP1, UPT, UR10, URZ, UPT ;  /* 0x000000ff0a00728c */ /* 0x000fe2000bf25270 */
[----:B------:R-:W-:Y:S01]  /*16b0*/  ISETP.NE.AND P4, PT, R10, RZ, P5 ;  /* 0x000000ff0a00720c */ /* 0x000fe20002f85270 */
[----:B------:R-:W-:Y:S01]  /*16c0*/  IMAD.MOV.U32 R15, RZ, RZ, 0x1 ;  /* 0x00000001ff0f7424 */ /* 0x000fe200078e00ff */
[----:B------:R-:W-:Y:S01]  /*16d0*/  PLOP3.LUT P1, PT, P1, PT, PT, 0x8, 0x80 ;  /* 0x000000000080781c */ /* 0x000fe20000f2e170 */
[----:B------:R-:W3:Y:S01]  /*16e0*/  LDC R0, c[0x0][0x374] ;  /* 0x0000dd00ff007b82 */ /* 0x000ee20000000800 */
[----:B------:R-:W-:Y:S01]  /*16f0*/  IMAD.MOV.U32 R14, RZ, RZ, RZ ;  /* 0x000000ffff0e7224 */ /* 0x000fe200078e00ff */
[----:B------:R-:W-:Y:S01]  /*1700*/  MOV R8, 0x1 ;  /* 0x0000000100087802 */ /* 0x000fe20000000f00 */
[----:B------:R-:W-:Y:S01]  /*1710*/  IMAD.MOV.U32 R10, RZ, RZ, RZ ;  /* 0x000000ffff0a7224 */ /* 0x000fe200078e00ff */
[----:B------:R-:W-:Y:S01]  /*1720*/  LOP3.LUT R16, R16, 0x40, RZ, 0xc0, !PT ;  /* 0x0000004010107812 */ /* 0x000fe200078ec0ff */
[----:B------:R-:W4:Y:S01]  /*1730*/  LDCU.64 UR22, c[0x0][0x348] ;  /* 0x00006900ff1677ac */ /* 0x000f220008000a00 */
[----:B-1----:R-:W-:-:S02]  /*1740*/  UIADD3 UR8, UPT, UPT, UR13, 0x3f, URZ ;  /* 0x0000003f0d087890 */ /* 0x002fc4000fffe0ff */
[----:B------:R-:W-:Y:S02]  /*1750*/  USEL UR25, UR6, 0x2, UP1 ;  /* 0x0000000206197887 */ /* 0x000fe40008800000 */
[----:B------:R-:W-:Y:S01]  /*1760*/  USHF.R.S32.HI UR15, URZ, 0x1f, UR8 ;  /* 0x0000001fff0f7899 */ /* 0x000fe20008011408 */
[----:B------:R-:W-:-:S03]  /*1770*/  UMOV UR26, URZ ;  /* 0x000000ff001a7c82 */ /* 0x000fc60008000000 */
[----:B------:R-:W-:Y:S02]  /*1780*/  ULEA.HI UR15, UR15, UR8, URZ, 0x6 ;  /* 0x000000080f0f7291 */ /* 0x000fe4000f8f30ff */
[----:B------:R-:W-:Y:S02]  /*1790*/  UIADD3 UR8, UPT, UPT, UR13, -0x1, URZ ;  /* 0xffffffff0d087890 */ /* 0x000fe4000fffe0ff */
[----:B------:R-:W-:Y:S02]  /*17a0*/  USHF.R.S32.HI UR15, URZ, 0x6, UR15 ;  /* 0x00000006ff0f7899 */ /* 0x000fe4000801140f */
[----:B------:R-:W-:Y:S02]  /*17b0*/  UISETP.GE.U32.AND UP2, UPT, UR8, -0x7f, UPT ;  /* 0xffffff810800788c */ /* 0x000fe4000bf46070 */
[----:B------:R-:W-:Y:S02]  /*17c0*/  UISETP.LT.U32.AND UP0, UPT, UR15, 0x2, UPT ;  /* 0x000000020f00788c */ /* 0x000fe4000bf01070 */
[----:B------:R-:W-:-:S02]  /*17d0*/  UIADD3 UR13, UPT, UPT, UR13, 0x7e, URZ ;  /* 0x0000007e0d0d7890 */ /* 0x000fc4000fffe0ff */
[----:B------:R-:W-:-:S04]  /*17e0*/  USEL UR14, UR15, 0x2, UP0 ;  /* 0x000000020f0e7887 */ /* 0x000fc80008000000 */
[----:B------:R-:W-:Y:S02]  /*17f0*/  UIADD3 UR24, UPT, UPT, UR14, -0x1, URZ ;  /* 0xffffffff0e187890 */ /* 0x000fe4000fffe0ff */
[----:B------:R-:W-:Y:S02]  /*1800*/  @UP2 UIADD3 UR24, UPT, UPT, UR14, URZ, URZ ;  /* 0x000000ff0e182290 */ /* 0x000fe4000fffe0ff */
[----:B------:R-:W-:Y:S02]  /*1810*/  UIADD3 UR27, UPT, UPT, UR15, -UR14, URZ ;  /* 0x8000000e0f1b7290 */ /* 0x000fe4000fffe0ff */
[----:B------:R-:W-:Y:S02]  /*1820*/  UIADD3 UR21, UPT, UPT, UR24, 0x1, URZ ;  /* 0x0000000118157890 */ /* 0x000fe4000fffe0ff */
[----:B--2-4-:R-:W-:-:S12]  /*1830*/  UIADD3 UR24, UPT, UPT, -UR24, URZ, URZ ;  /* 0x000000ff18187290 */ /* 0x014fd8000fffe1ff */
.L_x_42:
[----:B------:R-:W-:Y:S01]  /*1840*/  UISETP.NE.AND UP0, UPT, UR37, URZ, UPT ;  /* 0x000000ff2500728c */ /* 0x000fe2000bf05270 */
[----:B------:R-:W1:Y:S08]  /*1850*/  S2UR UR37, SR_CgaCtaId ;  /* 0x00000000002579c3 */ /* 0x000e700000008800 */
[----:B------:R-:W-:Y:S05]  /*1860*/  BRA.U UP0, `(.L_x_23) ;  /* 0x0000000100347547 */ /* 0x000fea000b800000 */
[----:B------:R-:W2:Y:S01]  /*1870*/  S2R R2, SR_CgaCtaId ;  /* 0x0000000000027919 */ /* 0x000ea20000008800 */
[----:B------:R-:W-:-:S04]  /*1880*/  MOV R3, 0x400 ;  /* 0x0000040000037802 */ /* 0x000fc80000000f00 */
[----:B--2---:R-:W-:Y:S02]  /*1890*/  LEA R3, R2, R3, 0x18 ;  /* 0x0000000302037211 */ /* 0x004fe400078ec0ff */
[----:B------:R-:W-:-:S03]  /*18a0*/  SHF.L.U32 R2, R8, 0x1f, RZ ;  /* 0x0000001f08027819 */ /* 0x000fc600000006ff */
[----:B------:R-:W-:-:S04]  /*18b0*/  IMAD R3, R10, 0x8, R3 ;  /* 0x000000080a037824 */ /* 0x000fc800078e0203 */
[----:B------:R-:W2:Y:S02]  /*18c0*/  SYNCS.PHASECHK.TRANS64.TRYWAIT P0, [R3+URZ+0xe0], R2 ;  /* 0x0000e002030075a7 */ /* 0x000ea400080011ff */
[----:B--2---:R-:W-:Y:S05]  /*18d0*/  @!P0 BRA `(.L_x_24) ;  /* 0x0000006c00cc8947 */ /* 0x004fea0003800000 */
.L_x_147:
[----:B------:R-:W-:Y:S01]  /*18e0*/  VIADD R10, R10, 0x1 ;  /* 0x000000010a0a7836 */ /* 0x000fe20000000000 */
[----:B------:R2:W-:Y:S04]  /*18f0*/  SYNCS.ARRIVE.TRANS64.A1T0 RZ, [R3+URZ+0xd0], RZ ;  /* 0x0000d0ff03ff79a7 */ /* 0x0005e800081000ff */
[----:B------:R-:W-:-:S04]  /*1900*/  ISETP.NE.AND P0, PT, R10, 0x2, PT ;  /* 0x000000020a00780c */ /* 0x000fc80003f05270 */
[----:B------:R-:W-:Y:S02]  /*1910*/  SEL R10, R10, RZ, P0 ;  /* 0x000000ff0a0a7207 */ /* 0x000fe40000000000 */
[----:B--2---:R-:W-:-:S04]  /*1920*/  SEL R3, RZ, 0x1, P0 ;  /* 0x00000001ff037807 */ /* 0x004fc80000000000 */
[----:B------:R-:W-:-:S07]  /*1930*/  LOP3.LUT R8, R8, R3, RZ, 0x3c, !PT ;  /* 0x0000000308087212 */ /* 0x000fce00078e3cff */
.L_x_23:
[----:B------:R-:W-:Y:S01]  /*1940*/  UMOV UR6, 0x400 ;  /* 0x0000040000067882 */ /* 0x000fe20000000000 */
[----:B------:R-:W-:Y:S01]  /*1950*/  LEA.HI R3, R21, R21, RZ, 0x1 ;  /* 0x0000001515037211 */ /* 0x000fe200078f08ff */
[----:B-1----:R-:W-:Y:S01]  /*1960*/  ULEA UR6, UR37, UR6, 0x18 ;  /* 0x0000000625067291 */ /* 0x002fe2000f8ec0ff */
[----:B------:R-:W-:Y:S01]  /*1970*/  SHF.L.U32 R2, R15, 0x1f, RZ ;  /* 0x0000001f0f027819 */ /* 0x000fe200000006ff */
[----:B------:R-:W-:Y:S01]  /*1980*/  UISETP.GE.U32.AND UP0, UPT, UR13, 0x7f, UPT ;  /* 0x0000007f0d00788c */ /* 0x000fe2000bf06070 */
[C---:B------:R-:W-:Y:S01]  /*1990*/  R2UR UR9, R16.reuse ;  /* 0x00000000100972ca */ /* 0x040fe200000e0000 */
[----:B------:R-:W-:Y:S01]  /*19a0*/  ULEA UR8, UR26, UR6, 0x3 ;  /* 0x000000061a087291 */ /* 0x000fe2000f8e18ff */
[----:B------:R-:W-:Y:S01]  /*19b0*/  IMAD.SHL.U32 R3, R3, 0x40, RZ ;  /* 0x0000004003037824 */ /* 0x000fe200078e00ff */
[----:B------:R-:W-:Y:S01]  /*19c0*/  R2UR UR10, R16 ;  /* 0x00000000100a72ca */ /* 0x000fe200000e0000 */
[----:B------:R-:W-:-:S03]  /*19d0*/  UMOV UR28, URZ ;  /* 0x000000ff001c7c82 */ /* 0x000fc60008000000 */
[----:B------:R-:W-:-:S03]  /*19e0*/  R2UR UR34, R3 ;  /* 0x00000000032272ca */ /* 0x000fc600000e0000 */
[----:B------:R1:W2:Y:S01]  /*19f0*/  SYNCS.PHASECHK.TRANS64.TRYWAIT P0, [UR8+0x10], R2 ;  /* 0x00001002ff0075a7 */ /* 0x0002a20008001108 */
[----:B------:R-:W-:-:S09]  /*1a00*/  R2UR UR8, R20 ;  /* 0x00000000140872ca */ /* 0x000fd200000e0000 */
[----:B------:R-:W-:-:S04]  /*1a10*/  ULOP3.LUT UR34, UR9, 0xffffff80, UR34, 0xf8, !UPT ;  /* 0xffffff8009227892 */ /* 0x000fc8000f8ef822 */
[----:B------:R-:W-:Y:S01]  /*1a20*/  ULEA UR10, UR8, UR10, 0x7 ;  /* 0x0000000a080a7291 */ /* 0x000fe2000f8e38ff */
[----:B------:R-:W-:Y:S11]  /*1a30*/  BRA.U !UP0, `(.L_x_25) ;  /* 0x0000000108cc7547 */ /* 0x000ff6000b800000 */
[----:B------:R-:W-:Y:S01]  /*1a40*/  UMOV UR16, UR24 ;  /* 0x0000001800107c82 */ /* 0x000fe20008000000 */
[----:B------:R-:W-:Y:S01]  /*1a50*/  UMOV UR20, UR26 ;  /* 0x0000001a00147c82 */ /* 0x000fe20008000000 */
[----:B------:R-:W-:Y:S01]  /*1a60*/  UMOV UR35, URZ ;  /* 0x000000ff00237c82 */ /* 0x000fe20008000000 */
[----:B------:R-:W-:-:S05]  /*1a70*/  UMOV UR11, UR5 ;  /* 0x00000005000b7c82 */ /* 0x000fca0008000000 */
.L_x_31:
[----:B------:R-:W-:Y:S01]  /*1a80*/  ULEA UR33, UR20, UR6, 0x3 ;  /* 0x0000000614217291 */ /* 0x000fe2000f8e18ff */
[----:B------:R-:W-:Y:S01]  /*1a90*/  @P5 MOV R3, 0x8000 ;  /* 0x0000800000035802 */ /* 0x000fe20000000f00 */
[----:B-12-4-:R-:W-:Y:S10]  /*1aa0*/  @P0 BRA `(.L_x_26) ;  /* 0x00000000000c0947 */ /* 0x016ff40003800000 */
[----:B------:R-:W-:-:S04]  /*1ab0*/  SHF.L.U32 R5, R15, 0x1f, RZ ;  /* 0x0000001f0f057819 */ /* 0x000fc800000006ff */
[----:B------:R-:W2:Y:S02]  /*1ac0*/  SYNCS.PHASECHK.TRANS64.TRYWAIT P0, [UR33+0x10], R5 ;  /* 0x00001005ff0075a7 */ /* 0x000ea40008001121 */
[----:B--2---:R-:W-:Y:S05]  /*1ad0*/  @!P0 BRA `(.L_x_27) ;  /* 0x0000006c00608947 */ /* 0x004fea0003800000 */
.L_x_26:
[----:B------:R2:W-:Y:S01]  /*1ae0*/  @P5 SYNCS.ARRIVE.TRANS64 RZ, [UR33], R3 ;  /* 0x00000003ffff59a7 */ /* 0x0005e20008000021 */
[----:B------:R-:W-:Y:S02]  /*1af0*/  ULOP3.LUT UR8, UR25, 0x2, URZ, 0xfc, !UPT ;  /* 0x0000000219087892 */ /* 0x000fe4000f8efcff */
[----:B------:R-:W-:Y:S02]  /*1b00*/  UIADD3 UR16, UPT, UPT, UR16, 0x1, URZ ;  /* 0x0000000110107890 */ /* 0x000fe4000fffe0ff */
[----:B------:R-:W-:Y:S02]  /*1b10*/  UISETP.NE.AND UP0, UPT, UR8, 0x2, UPT ;  /* 0x000000020800788c */ /* 0x000fe4000bf05270 */
[----:B------:R-:W-:-:S07]  /*1b20*/  UISETP.NE.AND UP2, UPT, UR16, 0x1, UPT ;  /* 0x000000011000788c */ /* 0x000fce000bf45270 */
[----:B------:R-:W-:Y:S05]  /*1b30*/  BRA.U UP0, `(.L_x_28) ;  /* 0x0000000100047547 */ /* 0x000fea000b800000 */
[----:B------:R-:W-:Y:S05]  /*1b40*/  BPT.TRAP 0x1 ;  /* 0x000000040000795c */ /* 0x000fea0000300000 */
.L_x_28:
[----:B------:R-:W-:Y:S04]  /*1b50*/  BSSY.RECONVERGENT B0, `(.L_x_29) ;  /* 0x0000003000007945 */ /* 0x000fe80003800200 */
[----:B------:R-:W-:Y:S05]  /*1b60*/  @!P4 BRA `(.L_x_30) ;  /* 0x000000000004c947 */ /* 0x000fea0003800000 */
[----:B------:R-:W-:Y:S05]  /*1b70*/  BPT.TRAP 0x1 ;  /* 0x000000040000795c */ /* 0x000fea0000300000 */
.L_x_30:
[----:B------:R-:W-:Y:S05]  /*1b80*/  BSYNC.RECONVERGENT B0 ;  /* 0x0000000000007941 */ /* 0x000fea0003800200 */
.L_x_29:
[----:B------:R-:W-:Y:S02]  /*1b90*/  UIADD3 UR26, UPT, UPT, UR20, 0x1, URZ ;  /* 0x00000001141a7890 */ /* 0x000fe4000fffe0ff */
[----:B------:R-:W-:Y:S02]  /*1ba0*/  ULEA UR32, UR20, UR6, 0xd ;  /* 0x0000000614207291 */ /* 0x000fe4000f8e68ff */
[----:B------:R-:W-:Y:S02]  /*1bb0*/  UISETP.NE.AND UP0, UPT, UR26, 0x2, UPT ;  /* 0x000000021a00788c */ /* 0x000fe4000bf05270 */
[----:B------:R-:W-:Y:S02]  /*1bc0*/  UIADD3 UR38, UP1, UPT, UR22, 0x80, URZ ;  /* 0x0000008016267890 */ /* 0x000fe4000ff3e0ff */
[----:B------:R-:W-:Y:S02]  /*1bd0*/  USEL UR9, URZ, 0x1, UP0 ;  /* 0x00000001ff097887 */ /* 0x000fe40008000000 */
[----:B------:R-:W-:-:S02]  /*1be0*/  USEL UR26, UR26, URZ, UP0 ;  /* 0x000000ff1a1a7287 */ /* 0x000fc40008000000 */
[----:B------:R-:W-:Y:S02]  /*1bf0*/  UIADD3 UR30, UP0, UPT, UR22, 0x180, URZ ;  /* 0x00000180161e7890 */ /* 0x000fe4000ff1e0ff */
[----:B------:R-:W-:Y:S01]  /*1c00*/  ULEA UR8, UR26, UR6, 0x3 ;  /* 0x000000061a087291 */ /* 0x000fe2000f8e18ff */
[----:B------:R-:W-:Y:S01]  /*1c10*/  LOP3.LUT R15, R15, UR9, RZ, 0x3c, !PT ;  /* 0x000000090f0f7c12 */ /* 0x000fe2000f8e3cff */
[----:B------:R-:W-:Y:S02]  /*1c20*/  ULOP3.LUT UR33, UR33, 0xfefffff8, URZ, 0xc0, !UPT ;  /* 0xfefffff821217892 */ /* 0x000fe4000f8ec0ff */
[----:B------:R-:W-:Y:S01]  /*1c30*/  UIADD3.X UR39, UPT, UPT, URZ, UR23, URZ, UP1, !UPT ;  /* 0x00000017ff277290 */ /* 0x000fe20008ffe4ff */
[----:B-1----:R-:W-:Y:S01]  /*1c40*/  SHF.L.U32 R2, R15, 0x1f, RZ ;  /* 0x0000001f0f027819 */ /* 0x002fe200000006ff */
[----:B------:R-:W-:Y:S02]  /*1c50*/  UIADD3 UR32, UPT, UPT, UR32, 0x4300, URZ ;  /* 0x0000430020207890 */ /* 0x000fe4000fffe0ff */
[----:B------:R-:W-:Y:S01]  /*1c60*/  UIADD3.X UR31, UPT, UPT, URZ, UR23, URZ, UP0, !UPT ;  /* 0x00000017ff1f7290 */ /* 0x000fe200087fe4ff */
[----:B------:R4:W1:Y:S01]  /*1c70*/  SYNCS.PHASECHK.TRANS64.TRYWAIT P0, [UR8+0x10], R2 ;  /* 0x00001002ff0075a7 */ /* 0x0008620008001108 */
[----:B------:R-:W-:-:S02]  /*1c80*/  ULEA UR8, UR20, UR7, 0xc ;  /* 0x0000000714087291 */ /* 0x000fc4000f8e60ff */
[----:B------:R-:W-:Y:S02]  /*1c90*/  UPRMT UR17, URZ, 0x5410, UR4 ;  /* 0x00005410ff117896 */ /* 0x000fe40008000004 */
[----:B------:R-:W-:Y:S01]  /*1ca0*/  ULEA UR8, UR8, UR6, 0x1 ;  /* 0x0000000608087291 */ /* 0x000fe2000f8e08ff */
[----:B------:R-:W-:Y:S01]  /*1cb0*/  UMOV UR18, 0x0 ;  /* 0x0000000000127882 */ /* 0x000fe20000000000 */
[----:B------:R-:W-:Y:S02]  /*1cc0*/  UMOV UR19, 0x10000000 ;  /* 0x1000000000137882 */ /* 0x000fe40000000000 */
[----:B------:R-:W-:Y:S01]  /*1cd0*/  UIADD3 UR8, UPT, UPT, UR8, 0x8300, URZ ;  /* 0x0000830008087890 */ /* 0x000fe2000fffe0ff */
[----:B------:R2:W-:Y:S01]  /*1ce0*/  UTMALDG.3D.2CTA [UR32], [UR38], desc[UR18] ;  /* 0x00001220260075b4 */ /* 0x0005e20008211000 */
[----:B------:R-:W-:Y:S01]  /*1cf0*/  UMOV UR12, UR36 ;  /* 0x00000024000c7c82 */ /* 0x000fe20008000000 */
[----:B------:R-:W-:Y:S01]  /*1d00*/  UMOV UR9, UR33 ;  /* 0x0000002100097c82 */ /* 0x000fe20008000000 */
[----:B------:R-:W-:Y:S01]  /*1d10*/  UMOV UR28, UR21 ;  /* 0x00000015001c7c82 */ /* 0x000fe20008000000 */
[----:B------:R-:W-:-:S04]  /*1d20*/  UMOV UR20, UR26 ;  /* 0x0000001a00147c82 */ /* 0x000fc80008000000 */
[----:B------:R3:W-:Y:S01]  /*1d30*/  UTMALDG.3D.MULTICAST.2CTA [UR8], [UR30], UR17, desc[UR18] ;  /* 0x000012081e0073b4 */ /* 0x0007e20008211811 */
[----:B--2---:R-:W-:Y:S02]  /*1d40*/  UIADD3 UR35, UPT, UPT, UR35, 0x40, URZ ;  /* 0x0000004023237890 */ /* 0x004fe4000fffe0ff */
[----:B---3--:R-:W-:Y:S01]  /*1d50*/  UIADD3 UR11, UPT, UPT, UR11, 0x40, URZ ;  /* 0x000000400b0b7890 */ /* 0x008fe2000fffe0ff */
[----:B------:R-:W-:Y:S11]  /*1d60*/  BRA.U UP2, `(.L_x_31) ;  /* 0xfffffffd02447547 */ /* 0x000ff6000b83ffff */
.L_x_25:
[----:B------:R-:W-:Y:S01]  /*1d70*/  ULEA UR8, UR26, UR6, 0x3 ;  /* 0x000000061a087291 */ /* 0x000fe2000f8e18ff */
[----:B-1--4-:R-:W-:Y:S01]  /*1d80*/  SHF.L.U32 R2, R15, 0x1f, RZ ;  /* 0x0000001f0f027819 */ /* 0x012fe200000006ff */
[----:B------:R-:W-:Y:S01]  /*1d90*/  @!P1 SYNCS.ARRIVE.TRANS64.A1T0 RZ, [UR6+0x68], RZ ;  /* 0x000068ffffff99a7 */ /* 0x000fe20008100006 */
[----:B------:R-:W-:-:S06]  /*1da0*/  UISETP.GT.AND UP0, UPT, UR15, UR14, UPT ;  /* 0x0000000e0f00728c */ /* 0x000fcc000bf04270 */
[----:B--2---:R1:W2:Y:S03]  /*1db0*/  SYNCS.PHASECHK.TRANS64.TRYWAIT P0, [UR8+0x10], R2 ;  /* 0x00001002ff0075a7 */ /* 0x0042a60008001108 */
[----:B------:R-:W-:Y:S05]  /*1dc0*/  BRA.U !UP0, `(.L_x_32) ;  /* 0x0000000108c87547 */ /* 0x000fea000b800000 */
[----:B------:R-:W-:Y:S01]  /*1dd0*/  UIADD3 UR30, UPT, UPT, UR27, UR28, URZ ;  /* 0x0000001c1b1e7290 */ /* 0x000fe2000fffe0ff */
[----:B------:R-:W-:-:S11]  /*1de0*/  UMOV UR31, UR26 ;  /* 0x0000001a001f7c82 */ /* 0x000fd60008000000 */
.L_x_38:
[----:B------:R-:W-:Y:S01]  /*1df0*/  ULEA UR17, UR31, UR6, 0x3 ;  /* 0x000000061f117291 */ /* 0x000fe2000f8e18ff */
[----:B--2---:R-:W-:Y:S01]  /*1e00*/  @P5 MOV R3, 0x8000 ;  /* 0x0000800000035802 */ /* 0x004fe20000000f00 */
[----:B-12---:R-:W-:Y:S10]  /*1e10*/  @P0 BRA `(.L_x_33) ;  /* 0x00000000000c0947 */ /* 0x006ff40003800000 */
[----:B------:R-:W-:-:S04]  /*1e20*/  SHF.L.U32 R5, R15, 0x1f, RZ ;  /* 0x0000001f0f057819 */ /* 0x000fc800000006ff */
[----:B------:R-:W2:Y:S02]  /*1e30*/  SYNCS.PHASECHK.TRANS64.TRYWAIT P0, [UR17+0x10], R5 ;  /* 0x00001005ff0075a7 */ /* 0x000ea40008001111 */
[----:B--2---:R-:W-:Y:S05]  /*1e40*/  @!P0 BRA `(.L_x_34) ;  /* 0x00000068009c8947 */ /* 0x004fea0003800000 */
.L_x_33:
[----:B------:R2:W-:Y:S01]  /*1e50*/  @P5 SYNCS.ARRIVE.TRANS64 RZ, [UR17], R3 ;  /* 0x00000003ffff59a7 */ /* 0x0005e20008000011 */
[----:B------:R-:W-:-:S04]  /*1e60*/  ULOP3.LUT UR8, UR25, 0x2, URZ, 0xfc, !UPT ;  /* 0x0000000219087892 */ /* 0x000fc8000f8efcff */
[----:B------:R-:W-:-:S09]  /*1e70*/  UISETP.NE.AND UP0, UPT, UR8, 0x2, UPT ;  /* 0x000000020800788c */ /* 0x000fd2000bf05270 */
[----:B------:R-:W-:Y:S05]  /*1e80*/  BRA.U UP0, `(.L_x_35) ;  /* 0x0000000100047547 */ /* 0x000fea000b800000 */
[----:B------:R-:W-:Y:S05]  /*1e90*/  BPT.TRAP 0x1 ;  /* 0x000000040000795c */ /* 0x000fea0000300000 */
.L_x_35:
[----:B------:R-:W-:Y:S04]  /*1ea0*/  BSSY.RECONVERGENT B0, `(.L_x_36) ;  /* 0x0000003000007945 */ /* 0x000fe80003800200 */
[----:B------:R-:W-:Y:S05]  /*1eb0*/  @!P4 BRA `(.L_x_37) ;  /* 0x000000000004c947 */ /* 0x000fea0003800000 */
[----:B------:R-:W-:Y:S05]  /*1ec0*/  BPT.TRAP 0x1 ;  /* 0x000000040000795c */ /* 0x000fea0000300000 */
.L_x_37:
[----:B------:R-:W-:Y:S05]  /*1ed0*/  BSYNC.RECONVERGENT B0 ;  /* 0x0000000000007941 */ /* 0x000fea0003800200 */
.L_x_36:
        /* <DEDUP_REMOVED lines=9> */
[----:B------:R-:W-:Y:S02]  /*1f70*/  USHF.L.U32 UR19, UR28, 0x6, URZ ;  /* 0x000000061c137899 */ /* 0x000fe400080006ff */
[----:B------:R-:W-:Y:S01]  /*1f80*/  ULOP3.LUT UR17, UR17, 0xfefffff8, URZ, 0xc0, !UPT ;  /* 0xfefffff811117892 */ /* 0x000fe2000f8ec0ff */
[----:B-1----:R-:W-:Y:S01]  /*1f90*/  SHF.L.U32 R2, R15, 0x1f, RZ ;  /* 0x0000001f0f027819 */ /* 0x002fe200000006ff */
[----:B------:R-:W-:Y:S02]  /*1fa0*/  UIADD3.X UR41, UPT, UPT, URZ, UR23, URZ, UP1, !UPT ;  /* 0x00000017ff297290 */ /* 0x000fe40008ffe4ff */
[----:B------:R-:W-:Y:S01]  /*1fb0*/  UIADD3 UR16, UPT, UPT, UR16, 0x4300, URZ ;  /* 0x0000430010107890 */ /* 0x000fe2000fffe0ff */
[----:B------:R4:W1:Y:S01]  /*1fc0*/  SYNCS.PHASECHK.TRANS64.TRYWAIT P0, [UR8+0x10], R2 ;  /* 0x00001002ff0075a7 */ /* 0x0008620008001108 */
[----:B------:R-:W-:-:S02]  /*1fd0*/  ULEA UR8, UR31, UR7, 0xc ;  /* 0x000000071f087291 */ /* 0x000fc4000f8e60ff */
[----:B------:R-:W-:Y:S02]  /*1fe0*/  UIADD3 UR11, UPT, UPT, UR5, UR19, URZ ;  /* 0x00000013050b7290 */ /* 0x000fe4000fffe0ff */
[----:B------:R-:W-:Y:S02]  /*1ff0*/  ULEA UR8, UR8, UR6, 0x1 ;  /* 0x0000000608087291 */ /* 0x000fe4000f8e08ff */
[----:B------:R-:W-:Y:S02]  /*2000*/  UPRMT UR29, URZ, 0x5410, UR4 ;  /* 0x00005410ff1d7896 */ /* 0x000fe40008000004 */
[----:B------:R-:W-:Y:S02]  /*2010*/  UIADD3 UR8, UPT, UPT, UR8, 0x8300, URZ ;  /* 0x0000830008087890 */ /* 0x000fe4000fffe0ff */
[----:B------:R-:W-:Y:S01]  /*2020*/  UIADD3.X UR39, UPT, UPT, URZ, UR23, URZ, UP0, !UPT ;  /* 0x00000017ff277290 */ /* 0x000fe200087fe4ff */
[----:B------:R-:W-:Y:S01]  /*2030*/  UMOV UR32, 0x0 ;  /* 0x0000000000207882 */ /* 0x000fe20000000000 */
[----:B------:R-:W-:Y:S01]  /*2040*/  UMOV UR33, 0x10000000 ;  /* 0x1000000000217882 */ /* 0x000fe20000000000 */
[----:B------:R-:W-:Y:S01]  /*2050*/  UMOV UR18, UR34 ;  /* 0x0000002200127c82 */ /* 0x000fe20008000000 */
[----:B------:R-:W-:Y:S01]  /*2060*/  UMOV UR20, UR36 ;  /* 0x0000002400147c82 */ /* 0x000fe20008000000 */
[----:B------:R-:W-:Y:S01]  /*2070*/  UMOV UR12, UR36 ;  /* 0x00000024000c7c82 */ /* 0x000fe20008000000 */
[----:B------:R-:W-:Y:S01]  /*2080*/  UMOV UR9, UR17 ;  /* 0x0000001100097c82 */ /* 0x000fe20008000000 */
[----:B------:R4:W-:Y:S01]  /*2090*/  UTMALDG.3D.2CTA [UR16], [UR40], desc[UR32] ;  /* 0x00002010280075b4 */ /* 0x0009e20008211000 */
[----:B------:R-:W-:Y:S01]  /*20a0*/  UIADD3 UR28, UPT, UPT, UR28, 0x1, URZ ;  /* 0x000000011c1c7890 */ /* 0x000fe2000fffe0ff */
[----:B------:R-:W-:-:S03]  /*20b0*/  UMOV UR31, UR26 ;  /* 0x0000001a001f7c82 */ /* 0x000fc60008000000 */
[----:B------:R-:W-:Y:S01]  /*20c0*/  UISETP.NE.AND UP0, UPT, UR28, UR30, UPT ;  /* 0x0000001e1c00728c */ /* 0x000fe2000bf05270 */
[----:B------:R4:W-:Y:S08]  /*20d0*/  UTMALDG.3D.MULTICAST.2CTA [UR8], [UR38], UR29, desc[UR32] ;  /* 0x00002008260073b4 */ /* 0x0009f0000821181d */
[----:B----4-:R-:W-:Y:S05]  /*20e0*/  BRA.U UP0, `(.L_x_38) ;  /* 0xfffffffd00407547 */ /* 0x010fea000b83ffff */
.L_x_32:
[----:B-1----:R-:W-:Y:S01]  /*20f0*/  LEA R2, R14, UR6, 0x3 ;  /* 0x000000060e027c11 */ /* 0x002fe2000f8e18ff */
[----:B------:R-:W-:Y:S01]  /*2100*/  NOP ;  /* 0x0000000000007918 */ /* 0x000fe20000000000 */
[----:B--2---:R-:W-:Y:S02]  /*2110*/  SHF.L.U32 R3, R12, 0x1f, RZ ;  /* 0x0000001f0c037819 */ /* 0x004fe400000006ff */
[----:B------:R-:W-:Y:S02]  /*2120*/  LEA R4, R14, UR6, 0x4 ;  /* 0x000000060e047c11 */ /* 0x000fe4000f8e20ff */
[----:B------:R-:W1:Y:S02]  /*2130*/  SYNCS.PHASECHK.TRANS64.TRYWAIT P0, [R2+URZ+0x70], R3 ;  /* 0x00007003020075a7 */ /* 0x000e6400080011ff */
[----:B-1----:R-:W-:Y:S05]  /*2140*/  @!P0 BRA `(.L_x_39) ;  /* 0x0000006400f48947 */ /* 0x002fea0003800000 */
.L_x_150:
[----:B------:R-:W2:Y:S01]  /*2150*/  LDS.128 R4, [R4+0x100] ;  /* 0x0001000004047984 */ /* 0x000ea20000000c00 */
[----:B------:R-:W-:Y:S01]  /*2160*/  ISETP.GE.AND P0, PT, R26, 0x1, PT ;  /* 0x000000011a00780c */ /* 0x000fe20003f06270 */
[----:B-1----:R-:W-:Y:S01]  /*2170*/  VIADD R2, R2, 0x80 ;  /* 0x0000008002027836 */ /* 0x002fe20000000000 */
[----:B------:R-:W-:Y:S01]  /*2180*/  @!PT LDS RZ, [RZ] ;  /* 0x00000000fffff984 */ /* 0x000fe20000000800 */
[----:B------:R-:W-:Y:S01]  /*2190*/  @!PT LDS RZ, [RZ] ;  /* 0x00000000fffff984 */ /* 0x000fe20000000800 */
[----:B------:R-:W-:Y:S01]  /*21a0*/  @!PT LDS RZ, [RZ] ;  /* 0x00000000fffff984 */ /* 0x000fe20000000800 */
[----:B------:R-:W-:Y:S01]  /*21b0*/  @!PT LDS RZ, [RZ] ;  /* 0x00000000fffff984 */ /* 0x000fe20000000800 */
[----:B------:R1:W-:Y:S06]  /*21c0*/  MEMBAR.ALL.CTA ;  /* 0x0000000000007992 */ /* 0x0003ec0000008000 */
[----:B-1----:R-:W1:Y:S01]  /*21d0*/  FENCE.VIEW.ASYNC.S ;  /* 0x00000000000073c6 */ /* 0x002e620000000000 */
[----:B------:R-:W-:-:S04]  /*21e0*/  PRMT R2, RZ, 0x654, R2 ;  /* 0x00000654ff027816 */ /* 0x000fc80000000002 */
[----:B-1----:R1:W-:Y:S01]  /*21f0*/  SYNCS.ARRIVE.TRANS64.RED.A1T0 RZ, [R2+URZ], RZ ;  /* 0x000000ff02ff79a7 */ /* 0x0023e200081004ff */
[----:B--2---:R-:W-:-:S13]  /*2200*/  LOP3.LUT P2, RZ, R6, 0x1, RZ, 0xc0, !PT ;  /* 0x0000000106ff7812 */ /* 0x004fda000784c0ff */
[----:B------:R-:W-:Y:S01]  /*2210*/  @P2 SHF.R.U32.HI R3, RZ, 0x10, R5 ;  /* 0x00000010ff032819 */ /* 0x000fe20000011605 */
[----:B------:R-:W-:Y:S01]  /*2220*/  VOTEU.ANY UP0, P2 ;  /* 0x0000000000ff7886 */ /* 0x000fe20001000100 */
[----:B------:R-:W-:Y:S02]  /*2230*/  @P2 MOV R13, R4 ;  /* 0x00000004000d2202 */ /* 0x000fe40000000f00 */
[----:B------:R-:W-:Y:S02]  /*2240*/  @P2 R2UR.BROADCAST UR8, R3 ;  /* 0x00000000030822ca */ /* 0x000fe400008e0000 */
[----:B------:R-:W-:-:S11]  /*2250*/  @P2 LOP3.LUT R11, R5, 0xffff, RZ, 0xc0, !PT ;  /* 0x0000ffff050b2812 */ /* 0x000fd600078ec0ff */
[----:B------:R-:W-:Y:S01]  /*2260*/  @UP0 UMOV UR36, UR8 ;  /* 0x0000000800240c82 */ /* 0x000fe20008000000 */
[----:B-1----:R-:W-:Y:S05]  /*2270*/  @!P0 BRA `(.L_x_40) ;  /* 0x0000000000b88947 */ /* 0x002fea0003800000 */
[----:B------:R-:W3:Y:S01]  /*2280*/  LDC.64 R4, c[0x0][0xb18] ;  /* 0x0002c600ff047b82 */ /* 0x000ee20000000a00 */
[----:B------:R-:W-:-:S07]  /*2290*/  ISETP.NE.AND P3, PT, R26, 0x1, PT ;  /* 0x000000011a00780c */ /* 0x000fce0003f65270 */
[----:B------:R-:W1:Y:S08]  /*22a0*/  LDC.64 R6, c[0x0][0xb10] ;  /* 0x0002c400ff067b82 */ /* 0x000e700000000a00 */
[----:B------:R-:W2:Y:S08]  /*22b0*/  LDC R17, c[0x0][0xb20] ;  /* 0x0002c800ff117b82 */ /* 0x000eb00000000800 */
[----:B------:R-:W4:Y:S01]  /*22c0*/  LDC R18, c[0x0][0xb0c] ;  /* 0x0002c300ff127b82 */ /* 0x000f220000000800 */
[----:B---3--:R-:W-:Y:S01]  /*22d0*/  IMAD.HI.U32 R22, R0, R5, RZ ;  /* 0x0000000500167227 */ /* 0x008fe200078e00ff */
[----:B------:R-:W-:-:S06]  /*22e0*/  ISETP.NE.AND P0, PT, R4, 0x1, PT ;  /* 0x000000010400780c */ /* 0x000fcc0003f05270 */
[----:B------:R-:W3:Y:S01]  /*22f0*/  LDC.64 R2, c[0x0][0xb28] ;  /* 0x0002ca00ff027b82 */ /* 0x000ee20000000a00 */
[----:B-1----:R-:W-:-:S04]  /*2300*/  IMAD.HI.U32 R20, R9, R6, RZ ;  /* 0x0000000609147227 */ /* 0x002fc800078e00ff */
[----:B------:R-:W-:Y:S01]  /*2310*/  IMAD.HI.U32 R24, R13, R6, RZ ;  /* 0x000000060d187227 */ /* 0x000fe200078e00ff */
[----:B------:R-:W-:Y:S02]  /*2320*/  SHF.R.U32.HI R20, RZ, R7, R20 ;  /* 0x00000007ff147219 */ /* 0x000fe40000011614 */
[----:B--2---:R-:W-:Y:S01]  /*2330*/  SHF.R.U32.HI R19, RZ, R17, R22 ;  /* 0x00000011ff137219 */ /* 0x004fe20000011616 */
[----:B------:R-:W-:Y:S01]  /*2340*/  IMAD.HI.U32 R22, R11, R5, RZ ;  /* 0x000000050b167227 */ /* 0x000fe200078e00ff */
[----:B------:R-:W-:Y:S02]  /*2350*/  SHF.R.U32.HI R24, RZ, R7, R24 ;  /* 0x00000007ff187219 */ /* 0x000fe40000011618 */
[----:B------:R-:W-:Y:S02]  /*2360*/  SEL R19, R0, R19, !P0 ;  /* 0x0000001300137207 */ /* 0x000fe40004000000 */
[----:B------:R-:W-:Y:S02]  /*2370*/  SHF.R.U32.HI R22, RZ, R17, R22 ;  /* 0x00000011ff167219 */ /* 0x000fe40000011616 */
[----:B----4-:R-:W-:-:S02]  /*2380*/  ISETP.NE.AND P1, PT, R18, 0x1, PT ;  /* 0x000000011200780c */ /* 0x010fc40003f25270 */
[----:B------:R-:W-:Y:S02]  /*2390*/  SEL R5, R11, R22, !P0 ;  /* 0x000000160b057207 */ /* 0x000fe40004000000 */
[----:B------:R-:W-:Y:S02]  /*23a0*/  SEL R21, R9, R20, !P1 ;  /* 0x0000001409157207 */ /* 0x000fe40004800000 */
[----:B------:R-:W-:Y:S01]  /*23b0*/  SEL R7, R13, R24, !P1 ;  /* 0x000000180d077207 */ /* 0x000fe20004800000 */
[----:B---3--:R-:W-:Y:S01]  /*23c0*/  IMAD.HI.U32 R20, R19, R2, RZ ;  /* 0x0000000213147227 */ /* 0x008fe200078e00ff */
[----:B------:R-:W-:-:S03]  /*23d0*/  IADD3 R17, PT, PT, -R5, RZ, RZ ;  /* 0x000000ff05117210 */ /* 0x000fc60007ffe1ff */
        /* <DEDUP_REMOVED lines=11> */
[----:B------:R-:W-:-:S04]  /*2490*/  @!P0 IMAD.HI.U32 R20, R7, R2, RZ ;  /* 0x0000000207148227 */ /* 0x000fc800078e00ff */
[----:B------:R-:W-:Y:S01]  /*24a0*/  IMAD.MOV R2, RZ, RZ, -R6 ;  /* 0x000000ffff027224 */ /* 0x000fe200078e0a06 */
[----:B------:R-:W-:-:S03]  /*24b0*/  @!P0 SHF.R.U32.HI R20, RZ, R3, R20 ;  /* 0x00000003ff148219 */ /* 0x000fc60000011614 */
[----:B------:R-:W-:Y:S01]  /*24c0*/  IMAD R2, R26, R2, R5 ;  /* 0x000000021a027224 */ /* 0x000fe200078e0205 */
        /* <DEDUP_REMOVED lines=9> */
.L_x_40:
[----:B------:R-:W1:Y:S02]  /*2560*/  LDCU UR8, c[0x0][0xb30] ;  /* 0x00016600ff0877ac */ /* 0x000e640008000800 */
[----:B-1----:R-:W-:-:S09]  /*2570*/  UISETP.NE.AND UP0, UPT, UR8, 0x1, UPT ;  /* 0x000000010800788c */ /* 0x002fd2000bf05270 */
[----:B------:R-:W-:Y:S05]  /*2580*/  BRA.U UP0, `(.L_x_41) ;  /* 0x0000000100407547 */ /* 0x000fea000b800000 */
[----:B------:R-:W1:Y:S08]  /*2590*/  LDC.64 R4, c[0x0][0xb10] ;  /* 0x0002c400ff047b82 */ /* 0x000e700000000a00 */
[----:B------:R-:W2:Y:S08]  /*25a0*/  LDC.64 R2, c[0x0][0xb18] ;  /* 0x0002c600ff027b82 */ /* 0x000eb00000000a00 */
[----:B------:R-:W4:Y:S08]  /*25b0*/  LDC R6, c[0x0][0xb20] ;  /* 0x0002c800ff067b82 */ /* 0x000f300000000800 */
[----:B------:R-:W3:Y:S01]  /*25c0*/  LDC R18, c[0x0][0xb0c] ;  /* 0x0002c300ff127b82 */ /* 0x000ee20000000800 */
[----:B-1----:R-:W-:-:S05]  /*25d0*/  IMAD.HI.U32 R4, R13, R4, RZ ;  /* 0x000000040d047227 */ /* 0x002fca00078e00ff */
[----:B------:R-:W-:Y:S01]  /*25e0*/  SHF.R.U32.HI R4, RZ, R5, R4 ;  /* 0x00000005ff047219 */ /* 0x000fe20000011604 */
[----:B--2---:R-:W-:Y:S01]  /*25f0*/  IMAD.HI.U32 R3, R11, R3, RZ ;  /* 0x000000030b037227 */ /* 0x004fe200078e00ff */
[----:B------:R-:W-:-:S04]  /*2600*/  ISETP.NE.AND P0, PT, R2, 0x1, PT ;  /* 0x000000010200780c */ /* 0x000fc80003f05270 */
[----:B----4-:R-:W-:-:S04]  /*2610*/  SHF.R.U32.HI R6, RZ, R6, R3 ;  /* 0x00000006ff067219 */ /* 0x010fc80000011603 */
[----:B------:R-:W-:Y:S02]  /*2620*/  SEL R3, R11, R6, !P0 ;  /* 0x000000060b037207 */ /* 0x000fe40004000000 */
[----:B---3--:R-:W-:-:S04]  /*2630*/  ISETP.NE.AND P1, PT, R18, 0x1, PT ;  /* 0x000000011200780c */ /* 0x008fc80003f25270 */
[----:B------:R-:W-:-:S05]  /*2640*/  SEL R4, R13, R4, !P1 ;  /* 0x000000040d047207 */ /* 0x000fca0004800000 */
[----:B------:R-:W-:Y:S02]  /*2650*/  IMAD.IADD R5, R3, 0x1, -R4 ;  /* 0x0000000103057824 */ /* 0x000fe400078e0a04 */
[----:B------:R-:W-:Y:S02]  /*2660*/  IMAD.IADD R3, R4, 0x1, -R3 ;  /* 0x0000000104037824 */ /* 0x000fe400078e0a03 */
[----:B------:R-:W-:Y:S02]  /*2670*/  IMAD R13, R5, R18, R13 ;  /* 0x00000012050d7224 */ /* 0x000fe400078e020d */
[----:B------:R-:W-:-:S07]  /*2680*/  IMAD R11, R3, R2, R11 ;  /* 0x00000002030b7224 */ /* 0x000fce00078e020b */
.L_x_41:
[----:B------:R-:W-:Y:S01]  /*2690*/  VIADD R14, R14, 0x1 ;  /* 0x000000010e0e7836 */ /* 0x000fe20000000000 */
[----:B------:R-:W-:Y:S01]  /*26a0*/  PLOP3.LUT P1, PT, PT, PT, PT, 0x80, 0x8 ;  /* 0x000000000008781c */ /* 0x000fe20003f2f070 */
[----:B------:R-:W-:Y:S02]  /*26b0*/  IMAD.IADD R21, R13, 0x1, R60 ;  /* 0x000000010d157824 */ /* 0x000fe400078e023c */
[----:B------:R-:W-:Y:S01]  /*26c0*/  IMAD.IADD R20, R11, 0x1, R58 ;  /* 0x000000010b147824 */ /* 0x000fe200078e023a */
[----:B------:R-:W-:-:S04]  /*26d0*/  ISETP.NE.AND P0, PT, R14, 0x2, PT ;  /* 0x000000020e00780c */ /* 0x000fc80003f05270 */
[----:B------:R-:W-:Y:S02]  /*26e0*/  SEL R3, RZ, 0x1, P0 ;  /* 0x00000001ff037807 */ /* 0x000fe40000000000 */
[----:B------:R-:W-:Y:S02]  /*26f0*/  SEL R14, R14, RZ, P0 ;  /* 0x000000ff0e0e7207 */ /* 0x000fe40000000000 */
[----:B------:R-:W-:Y:S01]  /*2700*/  LOP3.LUT R12, R12, R3, RZ, 0x3c, !PT ;  /* 0x000000030c0c7212 */ /* 0x000fe200078e3cff */
[----:B------:R-:W-:Y:S06]  /*2710*/  @P2 BRA `(.L_x_42) ;  /* 0xfffffff000482947 */ /* 0x000fec000383ffff */
[----:B------:R-:W-:Y:S01]  /*2720*/  UIADD3 UR6, UPT, UPT, UR6, 0x10, URZ ;  /* 0x0000001006067890 */ /* 0x000fe2000fffe0ff */
[----:B------:R-:W-:-:S03]  /*2730*/  SHF.L.U32 R3, R15, 0x1f, RZ ;  /* 0x0000001f0f037819 */ /* 0x000fc600000006ff */
[----:B------:R-:W-:-:S09]  /*2740*/  ULEA UR4, UR26, UR6, 0x3 ;  /* 0x000000061a047291 */ /* 0x000fd2000f8e18ff */
[----:B------:R-:W1:Y:S02]  /*2750*/  SYNCS.PHASECHK.TRANS64.TRYWAIT P0, [UR4], R3 ;  /* 0x00000003ff0075a7 */ /* 0x000e640008001104 */
[----:B-1----:R-:W-:Y:S05]  /*2760*/  @!P0 BRA `(.L_x_43) ;  /* 0x0000006000808947 */ /* 0x002fea0003800000 */
.L_x_152:
[----:B------:R-:W-:-:S04]  /*2770*/  UIADD3 UR5, UPT, UPT, UR26, 0x1, URZ ;  /* 0x000000011a057890 */ /* 0x000fc8000fffe0ff */
[----:B------:R-:W-:-:S04]  /*2780*/  UISETP.NE.AND UP0, UPT, UR5, 0x2, UPT ;  /* 0x000000020500788c */ /* 0x000fc8000bf05270 */
[----:B------:R-:W-:Y:S02]  /*2790*/  USEL UR4, URZ, 0x1, UP0 ;  /* 0x00000001ff047887 */ /* 0x000fe40008000000 */
[----:B------:R-:W-:-:S04]  /*27a0*/  USEL UR5, UR5, URZ, UP0 ;  /* 0x000000ff05057287 */ /* 0x000fc80008000000 */
[----:B------:R-:W-:Y:S01]  /*27b0*/  ULEA UR5, UR5, UR6, 0x3 ;  /* 0x0000000605057291 */ /* 0x000fe2000f8e18ff */
[----:B-1----:R-:W-:-:S04]  /*27c0*/  LOP3.LUT R3, R15, UR4, RZ, 0x3c, !PT ;  /* 0x000000040f037c12 */ /* 0x002fc8000f8e3cff */
[----:B------:R-:W-:Y:S01]  /*27d0*/  SHF.L.U32 R3, R3, 0x1f, RZ ;  /* 0x0000001f03037819 */ /* 0x000fe200000006ff */
[----:B---3--:R-:W-:-:S07]  /*27e0*/  IMAD.U32 R0, RZ, RZ, UR5 ;  /* 0x00000005ff007e24 */ /* 0x008fce000f8e00ff */
.L_x_44:
[----:B-1----:R1:W2:Y:S02]  /*27f0*/  SYNCS.PHASECHK.TRANS64.TRYWAIT P0, [R0+URZ], R3 ;  /* 0x00000003000075a7 */ /* 0x0022a400080011ff */
[----:B--2---:R-:W-:Y:S05]  /*2800*/  @!P0 NANOSLEEP.SYNCS 0x989680 ;  /* 0x009896800000895d */ /* 0x004fea0003900000 */
[----:B------:R-:W2:Y:S02]  /*2810*/  @!P0 SYNCS.PHASECHK.TRANS64 P0, [R0+URZ], R3 ;  /* 0x00000003000085a7 */ /* 0x000ea400080010ff */
[----:B--2---:R-:W-:Y:S05]  /*2820*/  @P0 EXIT ;  /* 0x000000000000094d */ /* 0x004fea0003800000 */
[----:B------:R-:W-:Y:S05]  /*2830*/  BRA `(.L_x_44) ;  /* 0xfffffffc00ec7947 */ /* 0x000fea000383ffff */
.L_x_22:
[----:B------:R-:W-:-:S04]  /*2840*/  UISETP.NE.AND UP0, UPT, UR37, URZ, UPT ;  /* 0x000000ff2500728c */ /* 0x000fc8000bf05270 */
[----:B------:R-:W-:-:S09]  /*2850*/  UISETP.NE.OR UP0, UPT, UR10, 0x1, UP0 ;  /* 0x000000010a00788c */ /* 0x000fd20008705670 */
[----:B------:R-:W-:Y:S05]  /*2860*/  BRA.U UP0, `(.L_x_45) ;  /* 0x00000005004c7547 */ /* 0x000fea000b800000 */
[----:B------:R-:W-:Y:S01]  /*2870*/  HFMA2 R11, -RZ, RZ, 0, 0 ;  /* 0x00000000ff0b7431 */ /* 0x000fe200000001ff */
[----:B------:R-:W-:Y:S01]  /*2880*/  ISETP.GE.U32.AND P2, PT, R10, 0x4, PT ;  /* 0x000000040a00780c */ /* 0x000fe20003f46070 */
[----:B------:R-:W-:Y:S01]  /*2890*/  IMAD.MOV.U32 R12, RZ, RZ, 0x1 ;  /* 0x00000001ff0c7424 */ /* 0x000fe200078e00ff */
[----:B------:R-:W-:Y:S01]  /*28a0*/  CS2R R8, SRZ ;  /* 0x0000000000087805 */ /* 0x000fe2000001ff00 */
[----:B------:R-:W-:Y:S01]  /*28b0*/  IMAD.MOV.U32 R3, RZ, RZ, RZ ;  /* 0x000000ffff037224 */ /* 0x000fe200078e00ff */
[----:B------:R-:W-:Y:S01]  /*28c0*/  UMOV UR4, 0x400 ;  /* 0x0000040000047882 */ /* 0x000fe20000000000 */
[----:B------:R-:W-:Y:S01]  /*28d0*/  UMOV UR6, URZ ;  /* 0x000000ff00067c82 */ /* 0x000fe20008000000 */
[----:B------:R-:W-:-:S12]  /*28e0*/  ULEA UR37, UR37, UR4, 0x18 ;  /* 0x0000000425257291 */ /* 0x000fd8000f8ec0ff */
.L_x_49:
[----:B------:R-:W-:Y:S02]  /*28f0*/  LEA R0, R3, UR37, 0x3 ;  /* 0x0000002503007c11 */ /* 0x000fe4000f8e18ff */
[----:B------:R-:W-:-:S03]  /*2900*/  SHF.L.U32 R5, R8, 0x1f, RZ ;  /* 0x0000001f08057819 */ /* 0x000fc600000006ff */
[----:B------:R-:W-:Y:S01]  /*2910*/  VIADD R4, R0, 0xe0 ;  /* 0x000000e000047836 */ /* 0x000fe20000000000 */
[----:B------:R-:W1:Y:S02]  /*2920*/  SYNCS.PHASECHK.TRANS64.TRYWAIT P0, [R0+URZ+0xd0], R5 ;  /* 0x0000d005000075a7 */ /* 0x000e6400080011ff */
[----:B-1----:R-:W-:Y:S05]  /*2930*/  @!P0 BRA `(.L_x_46) ;  /* 0x0000006000248947 */ /* 0x002fea0003800000 */
.L_x_153:
[----:B------:R-:W-:Y:S01]  /*2940*/  ULEA UR5, UR6, UR37, 0x3 ;  /* 0x0000002506057291 */ /* 0x000fe2000f8e18ff */
[----:B------:R-:W-:Y:S01]  /*2950*/  PRMT R4, RZ, 0x654, R4 ;  /* 0x00000654ff047816 */ /* 0x000fe20000000004 */
[----:B-1----:R-:W-:Y:S01]  /*2960*/  @!P2 IMAD.MOV.U32 R5, RZ, RZ, 0x10 ;  /* 0x00000010ff05a424 */ /* 0x002fe200078e00ff */
[----:B------:R-:W-:Y:S01]  /*2970*/  SHF.L.U32 R7, R12, 0x1f, RZ ;  /* 0x0000001f0c077819 */ /* 0x000fe200000006ff */
[----:B------:R-:W-:Y:S01]  /*2980*/  UIADD3 UR4, UPT, UPT, UR5, 0x70, URZ ;  /* 0x0000007005047890 */ /* 0x000fe2000fffe0ff */
[----:B------:R1:W-:Y:S05]  /*2990*/  SYNCS.ARRIVE.TRANS64.RED.A1T0 RZ, [R4+URZ], RZ ;  /* 0x000000ff04ff79a7 */ /* 0x0003ea00081004ff */
[----:B------:R-:W-:Y:S01]  /*29a0*/  IMAD.U32 R13, RZ, RZ, UR4 ;  /* 0x00000004ff0d7e24 */ /* 0x000fe2000f8e00ff */
[----:B------:R-:W2:Y:S04]  /*29b0*/  SYNCS.PHASECHK.TRANS64.TRYWAIT P0, [UR5+0x80], R7 ;  /* 0x00008007ff0075a7 */ /* 0x000ea80008001105 */
[----:B------:R-:W-:Y:S01]  /*29c0*/  PRMT R13, R10, 0x654, R13 ;  /* 0x000006540a0d7816 */ /* 0x000fe2000000000d */
[----:B-12---:R-:W-:Y:S06]  /*29d0*/  @!P0 BRA `(.L_x_47) ;  /* 0x0000006000108947 */ /* 0x006fec0003800000 */
.L_x_155:
[----:B------:R-:W-:Y:S01]  /*29e0*/  ULEA UR4, UR6, UR37, 0x4 ;  /* 0x0000002506047291 */ /* 0x000fe2000f8e20ff */
[----:B------:R-:W-:Y:S01]  /*29f0*/  SEL R2, R13, R2, !P2 ;  /* 0x000000020d027207 */ /* 0x000fe20005000000 */
[----:B------:R-:W-:Y:S01]  /*2a00*/  UIADD3 UR5, UPT, UPT, UR5, 0x70, URZ ;  /* 0x0000007005057890 */ /* 0x000fe2000fffe0ff */
[----:B-1----:R-:W-:Y:S01]  /*2a10*/  LEA R0, R11, UR37, 0x3 ;  /* 0x000000250b007c11 */ /* 0x002fe2000f8e18ff */
[----:B------:R-:W-:Y:S01]  /*2a20*/  UIADD3 UR4, UPT, UPT, UR4, 0x100, URZ ;  /* 0x0000010004047890 */ /* 0x000fe2000fffe0ff */
[----:B------:R1:W-:Y:S01]  /*2a30*/  @!P2 SYNCS.ARRIVE.TRANS64.RED RZ, [R2+URZ], R5 ;  /* 0x0000000502ffa9a7 */ /* 0x0003e200080004ff */
[----:B------:R-:W-:Y:S01]  /*2a40*/  UIADD3 UR6, UPT, UPT, UR6, 0x1, URZ ;  /* 0x0000000106067890 */ /* 0x000fe2000fffe0ff */
[----:B------:R-:W-:-:S03]  /*2a50*/  VIADD R3, R3, 0x1 ;  /* 0x0000000103037836 */ /* 0x000fc60000000000 */
[----:B------:R-:W-:Y:S02]  /*2a60*/  UISETP.NE.AND UP0, UPT, UR6, 0x2, UPT ;  /* 0x000000020600788c */ /* 0x000fe4000bf05270 */
[----:B------:R-:W-:Y:S01]  /*2a70*/  ISETP.NE.AND P0, PT, R3, 0x2, PT ;  /* 0x000000020300780c */ /* 0x000fe20003f05270 */
[----:B------:R-:W-:Y:S06]  /*2a80*/  UGETNEXTWORKID.BROADCAST [UR4], [UR5] ;  /* 0x00000000040073ca */ /* 0x000fec0008000100 */
[----:B------:R-:W-:Y:S02]  /*2a90*/  USEL UR4, URZ, 0x1, UP0 ;  /* 0x00000001ff047887 */ /* 0x000fe40008000000 */
[----:B------:R-:W-:-:S04]  /*2aa0*/  USEL UR6, UR6, URZ, UP0 ;  /* 0x000000ff06067287 */ /* 0x000fc80008000000 */
[----:B------:R-:W-:Y:S02]  /*2ab0*/  LOP3.LUT R12, R12, UR4, RZ, 0x3c, !PT ;  /* 0x000000040c0c7c12 */ /* 0x000fe4000f8e3cff */
[----:B-1----:R-:W-:-:S04]  /*2ac0*/  SHF.L.U32 R5, R9, 0x1f, RZ ;  /* 0x0000001f09057819 */ /* 0x002fc800000006ff */
[----:B------:R-:W1:Y:S02]  /*2ad0*/  SYNCS.PHASECHK.TRANS64.TRYWAIT P1, [R0+URZ+0x70], R5 ;  /* 0x00007005000075a7 */ /* 0x000e6400080211ff */
[----:B-1----:R-:W-:Y:S05]  /*2ae0*/  @!P1 BRA `(.L_x_48) ;  /* 0x0000005c00e49947 */ /* 0x002fea0003800000 */
.L_x_156:
[----:B------:R-:W-:Y:S01]  /*2af0*/  LEA R4, R11, UR37, 0x4 ;  /* 0x000000250b047c11 */ /* 0x000fe2000f8e20ff */
[----:B-1----:R-:W-:Y:S01]  /*2b00*/  VIADD R0, R0, 0x80 ;  /* 0x0000008000007836 */ /* 0x002fe20000000000 */
[----:B------:R-:W-:Y:S01]  /*2b10*/  SEL R3, R3, RZ, P0 ;  /* 0x000000ff03037207 */ /* 0x000fe20000000000 */
[----:B------:R-:W-:-:S03]  /*2b20*/  VIADD R11, R11, 0x1 ;  /* 0x000000010b0b7836 */ /* 0x000fc60000000000 */
[----:B------:R-:W1:Y:S01]  /*2b30*/  LDS.128 R4, [R4+0x100] ;  /* 0x0001000004047984 */ /* 0x000e620000000c00 */
[----:B------:R-:W-:Y:S02]  /*2b40*/  PRMT R0, RZ, 0x654, R0 ;  /* 0x00000654ff007816 */ /* 0x000fe40000000000 */
[C---:B------:R-:W-:Y:S01]  /*2b50*/  ISETP.NE.AND P1, PT, R11.reuse, 0x2, PT ;  /* 0x000000020b00780c */ /* 0x040fe20003f25270 */
[----:B------:R-:W-:Y:S01]  /*2b60*/  @!PT LDS RZ, [RZ] ;  /* 0x00000000fffff984 */ /* 0x000fe20000000800 */
[----:B------:R-:W-:Y:S01]  /*2b70*/  @!PT LDS RZ, [RZ] ;  /* 0x00000000fffff984 */ /* 0x000fe20000000800 */
[----:B------:R-:W-:Y:S01]  /*2b80*/  @!PT LDS RZ, [RZ] ;  /* 0x00000000fffff984 */ /* 0x000fe20000000800 */
[----:B------:R-:W-:Y:S01]  /*2b90*/  @!PT LDS RZ, [RZ] ;  /* 0x00000000fffff984 */ /* 0x000fe20000000800 */
[----:B------:R2:W-:Y:S06]  /*2ba0*/  MEMBAR.ALL.CTA ;  /* 0x0000000000007992 */ /* 0x0005ec0000008000 */
[----:B--2---:R-:W2:Y:S01]  /*2bb0*/  FENCE.VIEW.ASYNC.S ;  /* 0x00000000000073c6 */ /* 0x004ea20000000000 */
[----:B------:R-:W-:Y:S01]  /*2bc0*/  SEL R11, R11, RZ, P1 ;  /* 0x000000ff0b0b7207 */ /* 0x000fe20000800000 */
[----:B--2---:R2:W-:Y:S01]  /*2bd0*/  SYNCS.ARRIVE.TRANS64.RED.A1T0 RZ, [R0+URZ], RZ ;  /* 0x000000ff00ff79a7 */ /* 0x0045e200081004ff */
[----:B-1----:R-:W-:-:S02]  /*2be0*/  LOP3.LUT P3, RZ, R6, 0x1, RZ, 0xc0, !PT ;  /* 0x0000000106ff7812 */ /* 0x002fc4000786c0ff */
[----:B------:R-:W-:-:S04]  /*2bf0*/  SEL R5, RZ, 0x1, P0 ;  /* 0x00000001ff057807 */ /* 0x000fc80000000000 */
[----:B------:R-:W-:Y:S02]  /*2c00*/  LOP3.LUT R8, R8, R5, RZ, 0x3c, !PT ;  /* 0x0000000508087212 */ /* 0x000fe400078e3cff */
[----:B--2---:R-:W-:-:S04]  /*2c10*/  SEL R0, RZ, 0x1, P1 ;  /* 0x00000001ff007807 */ /* 0x004fc80000800000 */
[----:B------:R-:W-:Y:S01]  /*2c20*/  LOP3.LUT R9, R9, R0, RZ, 0x3c, !PT ;  /* 0x0000000009097212 */ /* 0x000fe200078e3cff */
[----:B------:R-:W-:Y:S06]  /*2c30*/  @P3 BRA `(.L_x_49) ;  /* 0xfffffffc002c3947 */ /* 0x000fec000383ffff */
[----:B------:R-:W-:Y:S01]  /*2c40*/  ULEA UR5, UR6, UR37, 0x3 ;  /* 0x0000002506057291 */ /* 0x000fe2000f8e18ff */
[----:B------:R-:W-:-:S08]  /*2c50*/  SHF.L.U32 R3, R12, 0x1f, RZ ;  /* 0x0000001f0c037819 */ /* 0x000fd000000006ff */
[----:B------:R-:W1:Y:S02]  /*2c60*/  SYNCS.PHASECHK.TRANS64 P0, [UR5+0x80], R3 ;  /* 0x00008003ff0075a7 */ /* 0x000e640008001005 */
[----:B-1----:R-:W-:Y:S05]  /*2c70*/  @P0 BRA `(.L_x_50) ;  /* 0x0000000000080947 */ /* 0x002fea0003800000 */
[----:B------:R-:W1:Y:S02]  /*2c80*/  SYNCS.PHASECHK.TRANS64.TRYWAIT P0, [UR5+0x80], R3 ;  /* 0x00008003ff0075a7 */ /* 0x000e640008001105 */
[----:B-1----:R-:W-:Y:S05]  /*2c90*/  @!P0 BRA `(.L_x_51) ;  /* 0x0000005c008c8947 */ /* 0x002fea0003800000 */
.L_x_50:
[----:B------:R-:W-:-:S04]  /*2ca0*/  UIADD3 UR4, UPT, UPT, UR6, 0x1, URZ ;  /* 0x0000000106047890 */ /* 0x000fc8000fffe0ff */
[----:B------:R-:W-:-:S04]  /*2cb0*/  UISETP.NE.AND UP0, UPT, UR4, 0x2, UPT ;  /* 0x000000020400788c */ /* 0x000fc8000bf05270 */
[----:B------:R-:W-:Y:S02]  /*2cc0*/  USEL UR7, URZ, 0x1, UP0 ;  /* 0x00000001ff077887 */ /* 0x000fe40008000000 */
[----:B------:R-:W-:-:S04]  /*2cd0*/  USEL UR4, UR4, URZ, UP0 ;  /* 0x000000ff04047287 */ /* 0x000fc80008000000 */
[----:B------:R-:W-:Y:S01]  /*2ce0*/  ULEA UR4, UR4, UR37, 0x3 ;  /* 0x0000002504047291 */ /* 0x000fe2000f8e18ff */
[----:B-1----:R-:W-:-:S04]  /*2cf0*/  LOP3.LUT R3, R12, UR7, RZ, 0x3c, !PT ;  /* 0x000000070c037c12 */ /* 0x002fc8000f8e3cff */
[----:B------:R-:W-:-:S04]  /*2d00*/  SHF.L.U32 R0, R3, 0x1f, RZ ;  /* 0x0000001f03007819 */ /* 0x000fc800000006ff */
[----:B------:R-:W1:Y:S02]  /*2d10*/  SYNCS.PHASECHK.TRANS64 P0, [UR4+0x80], R0 ;  /* 0x00008000ff0075a7 */ /* 0x000e640008001004 */
[----:B-1----:R-:W-:Y:S05]  /*2d20*/  @P0 EXIT ;  /* 0x000000000000094d */ /* 0x002fea0003800000 */
[----:B------:R-:W-:Y:S02]  /*2d30*/  SHF.L.U32 R3, R3, 0x1f, RZ ;  /* 0x0000001f03037819 */ /* 0x000fe400000006ff */
[----:B------:R-:W-:-:S07]  /*2d40*/  MOV R0, UR4 ;  /* 0x0000000400007c02 */ /* 0x000fce0008000f00 */
.L_x_52:
[----:B-1----:R1:W2:Y:S02]  /*2d50*/  SYNCS.PHASECHK.TRANS64.TRYWAIT P0, [R0+URZ+0x80], R3 ;  /* 0x00008003000075a7 */ /* 0x0022a400080011ff */
[----:B--2---:R-:W-:Y:S05]  /*2d60*/  @!P0 NANOSLEEP.SYNCS 0x989680 ;  /* 0x009896800000895d */ /* 0x004fea0003900000 */
[----:B------:R-:W2:Y:S02]  /*2d70*/  @!P0 SYNCS.PHASECHK.TRANS64 P0, [R0+URZ+0x80], R3 ;  /* 0x00008003000085a7 */ /* 0x000ea400080010ff */
[----:B--2---:R-:W-:Y:S05]  /*2d80*/  @P0 EXIT ;  /* 0x000000000000094d */ /* 0x004fea0003800000 */
[----:B------:R-:W-:Y:S05]  /*2d90*/  BRA `(.L_x_52) ;  /* 0xfffffffc00ec7947 */ /* 0x000fea000383ffff */
.L_x_45:
[----:B------:R-:W-:Y:S05]  /*2da0*/  BRA.U UP4, `(.L_x_53) ;  /* 0x0000001104d07547 */ /* 0x000fea000b800000 */
[----:B------:R-:W-:Y:S01]  /*2db0*/  UMOV UR4, 0x40 ;  /* 0x0000004000047882 */ /* 0x000fe20000000000 */
[----:B------:R-:W-:Y:S01]  /*2dc0*/  NOP ;  /* 0x0000000000007918 */ /* 0x000fe20000000000 */
[----:B------:R-:W-:Y:S01]  /*2dd0*/  ULEA UR4, UR37, UR4, 0x18 ;  /* 0x0000000425047291 */ /* 0x000fe2000f8ec0ff */
[----:B------:R-:W-:Y:S02]  /*2de0*/  UMOV UR5, 0x400 ;  /* 0x0000040000057882 */ /* 0x000fe40000000000 */
[----:B------:R-:W-:-:S06]  /*2df0*/  ULEA UR37, UR37, UR5, 0x18 ;  /* 0x0000000525257291 */ /* 0x000fcc000f8ec0ff */
[----:B------:R-:W1:Y:S02]  /*2e00*/  LDS.U8 R2, [UR4+0x1c] ;  /* 0x00001c04ff027984 */ /* 0x000e640008000000 */
[----:B-1----:R-:W-:-:S13]  /*2e10*/  ISETP.NE.AND P0, PT, R2, RZ, PT ;  /* 0x000000ff0200720c */ /* 0x002fda0003f05270 */
[----:B------:R-:W-:Y:S05]  /*2e20*/  @P0 BRA `(.L_x_54) ;  /* 0x0000000400080947 */ /* 0x000fea0003800000 */
[----:B------:R-:W-:Y:S02]  /*2e30*/  UISETP.NE.U32.AND UP0, UPT, UR9, 0x1, UPT ;  /* 0x000000010900788c */ /* 0x000fe4000bf05070 */
[----:B------:R-:W-:-:S07]  /*2e40*/  UIADD3 UR6, UPT, UPT, UR4, 0x8, URZ ;  /* 0x0000000804067890 */ /* 0x000fce000fffe0ff */
[----:B------:R-:W-:Y:S05]  /*2e50*/  BRA.U !UP0, `(.L_x_55) ;  /* 0x00000001089c7547 */ /* 0x000fea000b800000 */
[----:B------:R-:W-:Y:S01]  /*2e60*/  ELECT P0, URZ, PT ;  /* 0x0000000000ff782f */ /* 0x000fe20003800000 */
[----:B------:R-:W-:-:S12]  /*2e70*/  BSSY B0, `(.L_x_55) ;  /* 0x0000025000007945 */ /* 0x000fd80003800000 */
[----:B------:R-:W-:Y:S05]  /*2e80*/  @!P0 BRA `(.L_x_56) ;  /* 0x00000000008c8947 */ /* 0x000fea0003800000 */
[----:B------:R-:W-:-:S05]  /*2e90*/  UMOV UR5, 0x10 ;  /* 0x0000001000057882 */ /* 0x000fca0000000000 */
[----:B------:R-:W-:Y:S04]  /*2ea0*/  DEPBAR.LE SB1, 0x36 ;  /* 0x00009d800000791a */ /* 0x000fe80000000000 */
[----:B------:R-:W1:Y:S02]  /*2eb0*/  UTCATOMSWS.2CTA.FIND_AND_SET.ALIGN UP1, UR5, UR5 ;  /* 0x00000005000575e3 */ /* 0x000e640008220800 */
[----:B-1----:R-:W-:Y:S01]  /*2ec0*/  MOV R11, UR5 ;  /* 0x00000005000b7c02 */ /* 0x002fe20008000f00 */
[----:B------:R-:W-:Y:S06]  /*2ed0*/  BRA.U UP1, `(.L_x_57) ;  /* 0x0000000101187547 */ /* 0x000fec000b800000 */
.L_x_58:
[----:B------:R-:W-:Y:S05]  /*2ee0*/  NANOSLEEP 0x64 ;  /* 0x000000640000795d */ /* 0x000fea0003800000 */
[----:B------:R-:W-:-:S05]  /*2ef0*/  UMOV UR5, 0x10 ;  /* 0x0000001000057882 */ /* 0x000fca0000000000 */
[----:B------:R-:W-:Y:S04]  /*2f00*/  DEPBAR.LE SB1, 0x36 ;  /* 0x00009d800000791a */ /* 0x000fe80000000000 */
[----:B------:R-:W1:Y:S02]  /*2f10*/  UTCATOMSWS.2CTA.FIND_AND_SET.ALIGN UP1, UR5, UR5 ;  /* 0x00000005000575e3 */ /* 0x000e640008220800 */
[----:B-1----:R-:W-:Y:S01]  /*2f20*/  MOV R11, UR5 ;  /* 0x00000005000b7c02 */ /* 0x002fe20008000f00 */
[----:B------:R-:W-:Y:S05]  /*2f30*/  BRA.U !UP1, `(.L_x_58) ;  /* 0xfffffffd09e87547 */ /* 0x000fea000b83ffff */
.L_x_57:
[----:B------:R-:W1:Y:S01]  /*2f40*/  LDS R5, [UR4+0x10] ;  /* 0x00001004ff057984 */ /* 0x000e620008000800 */
[----:B------:R-:W-:Y:S01]  /*2f50*/  IMAD.U32 R3, RZ, RZ, UR37 ;  /* 0x00000025ff037e24 */ /* 0x000fe2000f8e00ff */
[----:B------:R-:W-:-:S03]  /*2f60*/  MOV R2, UR8 ;  /* 0x0000000800027c02 */ /* 0x000fc60008000f00 */
[----:B------:R-:W-:Y:S01]  /*2f70*/  VIADD R3, R3, 0x120 ;  /* 0x0000012003037836 */ /* 0x000fe20000000000 */
[----:B-1----:R-:W-:-:S04]  /*2f80*/  SHF.L.U32 R5, R5, 0x1f, RZ ;  /* 0x0000001f05057819 */ /* 0x002fc800000006ff */
[----:B------:R-:W1:Y:S02]  /*2f90*/  SYNCS.PHASECHK.TRANS64.TRYWAIT P0, [UR4+0x8], R5 ;  /* 0x00000805ff0075a7 */ /* 0x000e640008001104 */
[----:B-1----:R-:W-:Y:S05]  /*2fa0*/  @P0 BRA `(.L_x_59) ;  /* 0x0000000000080947 */ /* 0x002fea0003800000 */
[----:B------:R-:W1:Y:S02]  /*2fb0*/  SYNCS.PHASECHK.TRANS64.TRYWAIT P0, [UR4+0x8], R5 ;  /* 0x00000805ff0075a7 */ /* 0x000e640008001104 */
[----:B-1----:R-:W-:Y:S05]  /*2fc0*/  @!P0 BRA `(.L_x_60) ;  /* 0x0000005800d88947 */ /* 0x002fea0003800000 */
.L_x_59:
[----:B-1----:R-:W-:Y:S01]  /*2fd0*/  HFMA2 R4, -RZ, RZ, 0, 5.9604644775390625e-08 ;  /* 0x00000001ff047431 */ /* 0x002fe200000001ff */
[----:B------:R-:W-:Y:S01]  /*2fe0*/  UPRMT UR5, UR8, 0x654, UR6 ;  /* 0x0000065408057896 */ /* 0x000fe20008000006 */
[----:B------:R-:W-:Y:S01]  /*2ff0*/  IMAD.MOV.U32 R6, RZ, RZ, 0xffff ;  /* 0x0000ffffff067424 */ /* 0x000fe200078e00ff */
[----:B------:R-:W-:Y:S01]  /*3000*/  PRMT R2, R2, 0x654, R3 ;  /* 0x0000065402027816 */ /* 0x000fe20000000003 */
[----:B------:R-:W-:Y:S02]  /*3010*/  IMAD.MOV.U32 R5, RZ, RZ, 0x4 ;  /* 0x00000004ff057424 */ /* 0x000fe400078e00ff */
[----:B------:R-:W-:Y:S01]  /*3020*/  IMAD.SHL.U32 R9, R11, 0x20, RZ ;  /* 0x000000200b097824 */ /* 0x000fe200078e00ff */
[----:B------:R-:W-:Y:S02]  /*3030*/  MOV R3, UR5 ;  /* 0x0000000500037c02 */ /* 0x000fe40008000f00 */
[-C--:B------:R-:W-:Y:S01]  /*3040*/  SHF.L.U32 R7, R6, R11.reuse, RZ ;  /* 0x0000000b06077219 */ /* 0x080fe200000006ff */
[----:B------:R1:W-:Y:S01]  /*3050*/  SYNCS.ARRIVE.TRANS64.RED RZ, [UR5], R5 ;  /* 0x00000005ffff79a7 */ /* 0x0003e20008000405 */
[----:B------:R-:W-:Y:S01]  /*3060*/  SHF.L.U32 R6, R4, R11, RZ ;  /* 0x0000000b04067219 */ /* 0x000fe200000006ff */
[----:B------:R1:W-:Y:S04]  /*3070*/  STS [UR37+0x120], R9 ;  /* 0x00012009ff007988 */ /* 0x0003e80008000825 */
[----:B------:R1:W-:Y:S04]  /*3080*/  STAS [R2.64], R11 ;  /* 0x0000000b02007dbd */ /* 0x0003e8000c0008ff */
[----:B------:R1:W-:Y:S04]  /*3090*/  ATOMS.OR RZ, [UR4+0x14], R7 ;  /* 0x00001407ffff798c */ /* 0x0003e8000b000004 */
[----:B------:R1:W-:Y:S04]  /*30a0*/  ATOMS.OR RZ, [UR4+0x18], R6 ;  /* 0x00001806ffff798c */ /* 0x0003e8000b000004 */
[----:B------:R1:W-:Y:S02]  /*30b0*/  ATOMS.XOR RZ, [UR4+0x10], R4 ;  /* 0x00001004ffff798c */ /* 0x0003e4000b800004 */
.L_x_56:
[----:B------:R-:W-:Y:S05]  /*30c0*/  BSYNC B0 ;  /* 0x0000000000007941 */ /* 0x000fea0003800000 */
.L_x_55:
[----:B------:R-:W-:Y:S05]  /*30d0*/  BRA.U UP0, `(.L_x_61) ;  /* 0x00000001006c7547 */ /* 0x000fea000b800000 */
[----:B------:R-:W-:-:S03]  /*30e0*/  UMOV UR5, 0xffffffff ;  /* 0xffffffff00057882 */ /* 0x000fc60000000000 */
[----:B------:R-:W-:Y:S05]  /*30f0*/  BRA.DIV UR5, `(.L_x_62) ;  /* 0x0000005a05a47947 */ /* 0x000fea000b800000 */
[----:B------:R-:W-:-:S13]  /*3100*/  ELECT P6, URZ, PT ;  /* 0x0000000000ff782f */ /* 0x000fda00038c0000 */
.L_x_160:
[----:B------:R-:W-:Y:S05]  /*3110*/  @!P6 BRA `(.L_x_61) ;  /* 0x00000000005ce947 */ /* 0x000fea0003800000 */
[----:B-1----:R-:W1:Y:S02]  /*3120*/  LDS R3, [UR4+0x10] ;  /* 0x00001004ff037984 */ /* 0x002e640008000800 */
[----:B-1----:R-:W-:-:S04]  /*3130*/  SHF.L.U32 R3, R3, 0x1f, RZ ;  /* 0x0000001f03037819 */ /* 0x002fc800000006ff */
[----:B------:R-:W1:Y:S02]  /*3140*/  SYNCS.PHASECHK.TRANS64.TRYWAIT P0, [UR4+0x8], R3 ;  /* 0x00000803ff0075a7 */ /* 0x000e640008001104 */
[----:B-1----:R-:W-:Y:S05]  /*3150*/  @P0 BRA `(.L_x_63) ;  /* 0x0000000000080947 */ /* 0x002fea0003800000 */
[----:B------:R-:W1:Y:S02]  /*3160*/  SYNCS.PHASECHK.TRANS64.TRYWAIT P0, [UR4+0x8], R3 ;  /* 0x00000803ff0075a7 */ /* 0x000e640008001104 */
[----:B-1----:R-:W-:Y:S05]  /*3170*/  @!P0 BRA `(.L_x_64) ;  /* 0x0000005800a48947 */ /* 0x002fea0003800000 */
.L_x_63:
[----:B------:R-:W2:Y:S01]  /*3180*/  LDS R5, [UR37+0x120] ;  /* 0x00012025ff057984 */ /* 0x000ea20008000800 */
[----:B-1----:R-:W-:Y:S02]  /*3190*/  HFMA2 R2, -RZ, RZ, 0, 5.9604644775390625e-08 ;  /* 0x00000001ff027431 */ /* 0x002fe400000001ff */
[----:B------:R-:W-:Y:S01]  /*31a0*/  IMAD.MOV.U32 R3, RZ, RZ, 0xffff ;  /* 0x0000ffffff037424 */ /* 0x000fe200078e00ff */
[----:B------:R-:W-:Y:S01]  /*31b0*/  UPRMT UR5, UR8, 0x654, UR6 ;  /* 0x0000065408057896 */ /* 0x000fe20008000006 */
[----:B--2---:R-:W-:-:S03]  /*31c0*/  IMAD.SHL.U32 R4, R5, 0x20, RZ ;  /* 0x0000002005047824 */ /* 0x004fc600078e00ff */
[-C--:B------:R-:W-:Y:S02]  /*31d0*/  SHF.L.U32 R3, R3, R5.reuse, RZ ;  /* 0x0000000503037219 */ /* 0x080fe400000006ff */
[----:B------:R-:W-:Y:S01]  /*31e0*/  SHF.L.U32 R5, R2, R5, RZ ;  /* 0x0000000502057219 */ /* 0x000fe200000006ff */
[----:B------:R2:W-:Y:S04]  /*31f0*/  STS [UR37+0x120], R4 ;  /* 0x00012004ff007988 */ /* 0x0005e80008000825 */
[----:B------:R2:W-:Y:S04]  /*3200*/  ATOMS.OR RZ, [UR4+0x14], R3 ;  /* 0x00001403ffff798c */ /* 0x0005e8000b000004 */
[----:B------:R2:W-:Y:S01]  /*3210*/  ATOMS.OR RZ, [UR4+0x18], R5 ;  /* 0x00001805ffff798c */ /* 0x0005e2000b000004 */
[----:B------:R-:W-:Y:S03]  /*3220*/  SYNCS.ARRIVE.TRANS64.RED.A1T0 RZ, [UR5], RZ ;  /* 0x000000ffffff79a7 */ /* 0x000fe60008100405 */
[----:B------:R2:W-:Y:S01]  /*3230*/  ATOMS.XOR RZ, [UR4+0x10], R2 ;  /* 0x00001002ffff798c */ /* 0x0005e2000b800004 */
[----:B------:R-:W-:Y:S05]  /*3240*/  BRA `(.L_x_61) ;  /* 0x0000000000107947 */ /* 0x000fea0003800000 */
.L_x_54:
[----:B------:R-:W-:-:S05]  /*3250*/  MOV R2, 0xffffffff ;  /* 0xffffffff00027802 */ /* 0x000fca0000000f00 */
[----:B------:R1:W-:Y:S02]  /*3260*/  STS [UR37+0x120], R2 ;  /* 0x00012002ff007988 */ /* 0x0003e40008000825 */
[----:B-1----:R-:W-:Y:S02]  /*3270*/  MOV R2, 0x3290 ;  /* 0x0000329000027802 */ /* 0x002fe40000000f00 */
[----:B-----5:R-:W-:Y:S05]  /*3280*/  CALL.REL.NOINC `($__internal_1_$__cuda_sm10x_tcgen05_guardrail_trap_phase_invalid_during_alloc) ;  /* 0x0000006000787944 */ /* 0x020fea0003c00000 */
.L_x_61:
[----:B------:R-:W-:Y:S05]  /*3290*/  WARPSYNC.ALL ;  /* 0x0000000000007948 */ /* 0x000fea0003800000 */
[----:B------:R-:W3:Y:S01]  /*32a0*/  S2UR UR5, SR_CgaCtaId ;  /* 0x00000000000579c3 */ /* 0x000ee20000008800 */
[----:B------:R-:W-:Y:S01]  /*32b0*/  UMOV UR4, 0x400 ;  /* 0x0000040000047882 */ /* 0x000fe20000000000 */
[----:B------:R-:W-:-:S06]  /*32c0*/  NOP ;  /* 0x0000000000007918 */ /* 0x000fcc0000000000 */
[----:B------:R-:W-:Y:S06]  /*32d0*/  BAR.ARV 0x6, 0xa0 ;  /* 0x0182800000007b1d */ /* 0x000fec0000002000 */
[----:B------:R-:W4:Y:S01]  /*32e0*/  LDCU UR6, c[0x0][0x38c] ;  /* 0x00007180ff0677ac */ /* 0x000f220008000800 */
[----:B------:R-:W-:Y:S01]  /*32f0*/  LOP3.LUT R0, R0, 0xffff, RZ, 0xc0, !PT ;  /* 0x0000ffff00007812 */ /* 0x000fe200078ec0ff */
[----:B-1----:R-:W-:Y:S01]  /*3300*/  IMAD.MOV.U32 R9, RZ, RZ, 0x1 ;  /* 0x00000001ff097424 */ /* 0x002fe200078e00ff */
[----:B------:R-:W-:Y:S01]  /*3310*/  LOP3.LUT R8, R8, 0xffff, RZ, 0xc0, !PT ;  /* 0x0000ffff08087812 */ /* 0x000fe200078ec0ff */
[----:B------:R-:W-:Y:S01]  /*3320*/  UMOV UR17, URZ ;  /* 0x000000ff00117c82 */ /* 0x000fe20008000000 */
[----:B------:R-:W-:Y:S01]  /*3330*/  R2UR UR11, R0 ;  /* 0x00000000000b72ca */ /* 0x000fe200000e0000 */
[----:B------:R-:W-:Y:S01]  /*3340*/  UMOV UR16, URZ ;  /* 0x000000ff00107c82 */ /* 0x000fe20008000000 */
[----:B------:R-:W-:Y:S01]  /*3350*/  R2UR UR12, R8 ;  /* 0x00000000080c72ca */ /* 0x000fe200000e0000 */
[----:B------:R-:W-:Y:S01]  /*3360*/  IMAD.MOV.U32 R8, RZ, RZ, RZ ;  /* 0x000000ffff087224 */ /* 0x000fe200078e00ff */
[----:B------:R-:W-:Y:S01]  /*3370*/  UMOV UR15, URZ ;  /* 0x000000ff000f7c82 */ /* 0x000fe20008000000 */
[----:B---3--:R-:W-:-:S02]  /*3380*/  ULEA UR5, UR5, UR4, 0x18 ;  /* 0x0000000405057291 */ /* 0x008fc4000f8ec0ff */
[----:B------:R-:W-:Y:S02]  /*3390*/  UISETP.NE.AND UP2, UPT, UR9, URZ, UPT ;  /* 0x000000ff0900728c */ /* 0x000fe4000bf45270 */
[----:B------:R-:W-:Y:S02]  /*33a0*/  UIADD3 UR20, UPT, UPT, UR5, 0x4300, URZ ;  /* 0x0000430005147890 */ /* 0x000fe4000fffe0ff */
[----:B------:R-:W-:Y:S02]  /*33b0*/  UIADD3 UR19, UPT, UPT, UR5, 0x8300, URZ ;  /* 0x0000830005137890 */ /* 0x000fe4000fffe0ff */
[----:B----4-:R-:W-:Y:S01]  /*33c0*/  UIADD3 UR6, UPT, UPT, UR6, 0x3f, URZ ;  /* 0x0000003f06067890 */ /* 0x010fe2000fffe0ff */
[----:B--2---:R-:W1:Y:S01]  /*33d0*/  LDS R2, [UR5+0x120] ;  /* 0x00012005ff027984 */ /* 0x004e620008000800 */
[----:B------:R-:W-:Y:S02]  /*33e0*/  USHF.R.U32.HI UR20, URZ, 0x4, UR20 ;  /* 0x00000004ff147899 */ /* 0x000fe40008011614 */
[----:B------:R-:W-:-:S02]  /*33f0*/  USHF.R.S32.HI UR4, URZ, 0x1f, UR6 ;  /* 0x0000001fff047899 */ /* 0x000fc40008011406 */
[----:B------:R-:W-:Y:S02]  /*3400*/  USHF.R.U32.HI UR19, URZ, 0x4, UR19 ;  /* 0x00000004ff137899 */ /* 0x000fe40008011613 */
[----:B------:R-:W-:Y:S01]  /*3410*/  ULEA.HI UR4, UR4, UR6, URZ, 0x6 ;  /* 0x0000000604047291 */ /* 0x000fe2000f8f30ff */
[----:B------:R-:W-:Y:S01]  /*3420*/  UMOV UR28, 0x0 ;  /* 0x00000000001c7882 */ /* 0x000fe20000000000 */
[----:B------:R-:W-:Y:S02]  /*3430*/  UMOV UR29, 0x8218010 ;  /* 0x08218010001d7882 */ /* 0x000fe40000000000 */
[----:B------:R-:W-:Y:S02]  /*3440*/  USHF.R.S32.HI UR4, URZ, 0x6, UR4 ;  /* 0x00000006ff047899 */ /* 0x000fe40008011404 */
[----:B------:R-:W-:Y:S02]  /*3450*/  ULOP3.LUT UR20, UR20, 0x3fff, URZ, 0xc0, !UPT ;  /* 0x00003fff14147892 */ /* 0x000fe4000f8ec0ff */
[----:B------:R-:W-:-:S02]  /*3460*/  UISETP.LT.AND UP0, UPT, UR4, 0x1, UPT ;  /* 0x000000010400788c */ /* 0x000fc4000bf01270 */
[----:B------:R-:W-:Y:S02]  /*3470*/  ULOP3.LUT UR19, UR19, 0x3fff, URZ, 0xc0, !UPT ;  /* 0x00003fff13137892 */ /* 0x000fe4000f8ec0ff */
[----:B------:R-:W-:Y:S01]  /*3480*/  USEL UR18, UR4, 0x1, !UP0 ;  /* 0x0000000104127887 */ /* 0x000fe2000c000000 */
[----:B------:R-:W-:Y:S01]  /*3490*/  UMOV UR26, 0x0 ;  /* 0x00000000001a7882 */ /* 0x000fe20000000000 */
[----:B------:R-:W-:Y:S01]  /*34a0*/  UMOV UR27, 0x8218010 ;  /* 0x08218010001b7882 */ /* 0x000fe20000000000 */
[----:B------:R-:W-:Y:S01]  /*34b0*/  UMOV UR24, 0x0 ;  /* 0x0000000000187882 */ /* 0x000fe20000000000 */
[----:B------:R-:W-:Y:S01]  /*34c0*/  UMOV UR25, 0x8218010 ;  /* 0x0821801000197882 */ /* 0x000fe20000000000 */
[----:B------:R-:W-:Y:S01]  /*34d0*/  UMOV UR22, 0x0 ;  /* 0x0000000000167882 */ /* 0x000fe20000000000 */
[----:B------:R-:W-:Y:S01]  /*34e0*/  UMOV UR23, 0x8218010 ;  /* 0x0821801000177882 */ /* 0x000fe20000000000 */
[----:B-1----:R-:W-:Y:S02]  /*34f0*/  R2UR UR21, R2 ;  /* 0x00000000021572ca */ /* 0x002fe400000e0000 */
[----:B------:R-:W-:-:S13]  /*3500*/  CS2R R2, SRZ ;  /* 0x0000000000027805 */ /* 0x000fda000001ff00 */
.L_x_72:
[C---:B------:R-:W-:Y:S02]  /*3510*/  LEA R0, R8.reuse, UR5, 0x3 ;  /* 0x0000000508007c11 */ /* 0x040fe4000f8e18ff */
[----:B------:R-:W-:Y:S02]  /*3520*/  SHF.L.U32 R5, R3, 0x1f, RZ ;  /* 0x0000001f03057819 */ /* 0x000fe400000006ff */
[----:B------:R-:W-:Y:S02]  /*3530*/  LEA R4, R8, UR5, 0x4 ;  /* 0x0000000508047c11 */ /* 0x000fe4000f8e20ff */
[----:B------:R-:W1:Y:S02]  /*3540*/  SYNCS.PHASECHK.TRANS64.TRYWAIT P0, [R0+URZ+0x70], R5 ;  /* 0x00007005000075a7 */ /* 0x000e6400080011ff */
[----:B-1-34-:R-:W-:Y:S05]  /*3550*/  @!P0 BRA `(.L_x_65) ;  /* 0x0000005400c48947 */ /* 0x01afea0003800000 */
.L_x_161:
[----:B-1----:R-:W1:Y:S01]  /*3560*/  LDS.128 R4, [R4+0x100] ;  /* 0x0001000004047984 */ /* 0x002e620000000c00 */
[----:B------:R-:W-:Y:S02]  /*3570*/  VIADD R0, R0, 0x80 ;  /* 0x0000008000007836 */ /* 0x000fe40000000000 */
[----:B------:R-:W-:Y:S01]  /*3580*/  VIADD R8, R8, 0x1 ;  /* 0x0000000108087836 */ /* 0x000fe20000000000 */
[----:B------:R-:W-:Y:S01]  /*3590*/  @!PT LDS RZ, [RZ] ;  /* 0x00000000fffff984 */ /* 0x000fe20000000800 */
[----:B------:R-:W-:Y:S01]  /*35a0*/  @!PT LDS RZ, [RZ] ;  /* 0x00000000fffff984 */ /* 0x000fe20000000800 */
[----:B------:R-:W-:Y:S01]  /*35b0*/  @!PT LDS RZ, [RZ] ;  /* 0x00000000fffff984 */ /* 0x000fe20000000800 */
[----:B------:R-:W-:Y:S01]  /*35c0*/  @!PT LDS RZ, [RZ] ;  /* 0x00000000fffff984 */ /* 0x000fe20000000800 */
[----:B------:R2:W-:Y:S06]  /*35d0*/  MEMBAR.ALL.CTA ;  /* 0x0000000000007992 */ /* 0x0005ec0000008000 */
[----:B--2---:R-:W2:Y:S01]  /*35e0*/  FENCE.VIEW.ASYNC.S ;  /* 0x00000000000073c6 */ /* 0x004ea20000000000 */
[----:B------:R-:W-:-:S04]  /*35f0*/  PRMT R0, RZ, 0x654, R0 ;  /* 0x00000654ff007816 */ /* 0x000fc80000000000 */
[----:B--2---:R2:W-:Y:S01]  /*3600*/  SYNCS.ARRIVE.TRANS64.RED.A1T0 RZ, [R0+URZ], RZ ;  /* 0x000000ff00ff79a7 */ /* 0x0045e200081004ff */
[----:B-1----:R-:W-:Y:S01]  /*3610*/  LOP3.LUT P1, RZ, R6, 0x1, RZ, 0xc0, !PT ;  /* 0x0000000106ff7812 */ /* 0x002fe2000782c0ff */
[----:B--2---:R-:W-:-:S12]  /*3620*/  BRA.U UP2, `(.L_x_66) ;  /* 0x0000000502087547 */ /* 0x004fd8000b800000 */
[----:B------:R-:W1:Y:S01]  /*3630*/  LDCU UR6, c[0x0][0x38c] ;  /* 0x00007180ff0677ac */ /* 0x000e620008000800 */
[----:B------:R-:W-:Y:S02]  /*3640*/  PLOP3.LUT P2, PT, PT, PT, PT, 0x80, 0x8 ;  /* 0x000000000008781c */ /* 0x000fe40003f4f070 */
[----:B------:R-:W-:Y:S01]  /*3650*/  SHF.L.U32 R5, R9, 0x1f, RZ ;  /* 0x0000001f09057819 */ /* 0x000fe200000006ff */
[----:B------:R-:W-:Y:S02]  /*3660*/  ULEA UR7, UR17, UR5, 0x3 ;  /* 0x0000000511077291 */ /* 0x000fe4000f8e18ff */
[----:B------:R-:W-:Y:S02]  /*3670*/  ULEA UR10, UR17, UR21, 0x6 ;  /* 0x00000015110a7291 */ /* 0x000fe4000f8e30ff */
[----:B-1----:R-:W-:-:S06]  /*3680*/  UISETP.GE.AND UP0, UPT, UR6, 0x1, UPT ;  /* 0x000000010600788c */ /* 0x002fcc000bf06270 */
[----:B------:R-:W-:-:S05]  /*3690*/  PLOP3.LUT P0, PT, PT, PT, UP0, 0x80, 0x8 ;  /* 0x000000000008781c */ /* 0x000fca0003f0f008 */
[----:B------:R-:W-:-:S08]  /*36a0*/  @UP0 ULEA UR6, UR16, UR5, 0x3 ;  /* 0x0000000510060291 */ /* 0x000fd0000f8e18ff */
[----:B------:R-:W-:-:S04]  /*36b0*/  @P0 SHF.L.U32 R0, R2, 0x1f, RZ ;  /* 0x0000001f02000819 */ /* 0x000fc800000006ff */
[----:B------:R1:W2:Y:S01]  /*36c0*/  @P0 SYNCS.PHASECHK.TRANS64.TRYWAIT P2, [UR6], R0 ;  /* 0x00000000ff0005a7 */ /* 0x0002a20008041106 */
[----:B------:R-:W3:Y:S02]  /*36d0*/  SYNCS.PHASECHK.TRANS64.TRYWAIT P0, [UR7+0xb0], R5 ;  /* 0x0000b005ff0075a7 */ /* 0x000ee40008001107 */
[----:B-123--:R-:W-:Y:S05]  /*36e0*/  @!P0 BRA `(.L_x_67) ;  /* 0x0000005400748947 */ /* 0x00efea0003800000 */
.L_x_163:
[----:B------:R-:W-:Y:S01]  /*36f0*/  UMOV UR14, UR15 ;  /* 0x0000000f000e7c82 */ /* 0x000fe20008000000 */
[----:B------:R-:W-:Y:S05]  /*3700*/  BRA.U !UP0, `(.L_x_68) ;  /* 0x0000000108c07547 */ /* 0x000fea000b800000 */
[----:B------:R-:W-:Y:S02]  /*3710*/  UIADD3 UR14, UPT, UPT, UR18, UR15, URZ ;  /* 0x0000000f120e7290 */ /* 0x000fe4000fffe0ff */
[----:B------:R-:W-:Y:S01]  /*3720*/  UPLOP3.LUT UP3, UPT, UPT, UPT, UPT, 0x40, 0x4 ;  /* 0x000000000004789c */ /* 0x000fe20003f6e870 */
[----:B------:R-:W-:Y:S01]  /*3730*/  UMOV UR13, UR4 ;  /* 0x00000004000d7c82 */ /* 0x000fe20008000000 */
[----:B------:R-:W-:-:S09]  /*3740*/  UMOV UR46, UR16 ;  /* 0x00000010002e7c82 */ /* 0x000fd20008000000 */
.L_x_71:
[----:B--2---:R-:W-:Y:S01]  /*3750*/  ULEA UR6, UR46, UR5, 0x3 ;  /* 0x000000052e067291 */ /* 0x004fe2000f8e18ff */
[----:B---3--:R-:W-:Y:S11]  /*3760*/  @P2 BRA `(.L_x_69) ;  /* 0x00000000000c2947 */ /* 0x008ff60003800000 */
[----:B-1----:R-:W-:Y:S04]  /*3770*/  SHF.L.U32 R5, R2, 0x1f, RZ ;  /* 0x0000001f02057819 */ /* 0x002fe800000006ff */
[----:B------:R-:W1:Y:S02]  /*3780*/  SYNCS.PHASECHK.TRANS64.TRYWAIT P0, [UR6], R5 ;  /* 0x00000005ff0075a7 */ /* 0x000e640008001106 */
[----:B-1----:R-:W-:Y:S05]  /*3790*/  @!P0 BRA `(.L_x_70) ;  /* 0x0000005400608947 */ /* 0x002fea0003800000 */
.L_x_69:
[----:B------:R-:W-:Y:S01]  /*37a0*/  UISETP.NE.AND UP0, UPT, UR13, 0x1, UPT ;  /* 0x000000010d00788c */ /* 0x000fe2000bf05270 */
[----:B------:R-:W-:Y:S01]  /*37b0*/  PLOP3.LUT P2, PT, PT, PT, PT, 0x80, 0x8 ;  /* 0x000000000008781c */ /* 0x000fe20003f4f070 */
[----:B------:R-:W-:Y:S02]  /*37c0*/  UIADD3 UR16, UPT, UPT, UR46, 0x1, URZ ;  /* 0x000000012e107890 */ /* 0x000fe4000fffe0ff */
[----:B------:R-:W-:Y:S02]  /*37d0*/  ULEA UR32, UR46, UR20, 0x9 ;  /* 0x000000142e207291 */ /* 0x000fe4000f8e48ff */
[----:B------:R-:W-:Y:S01]  /*37e0*/  UISETP.NE.AND UP1, UPT, UR16, 0x2, UPT ;  /* 0x000000021000788c */ /* 0x000fe2000bf25270 */
[----:B------:R-:W-:Y:S01]  /*37f0*/  PLOP3.LUT P0, PT, PT, PT, UP0, 0x80, 0x8 ;  /* 0x000000000008781c */ /* 0x000fe20003f0f008 */
[----:B------:R-:W-:Y:S02]  /*3800*/  UIADD3 UR44, UPT, UPT, UR32, 0x80, URZ ;  /* 0x00000080202c7890 */ /* 0x000fe4000fffe0ff */
[----:B------:R-:W-:Y:S02]  /*3810*/  USEL UR31, URZ, 0x1, UP1 ;  /* 0x00000001ff1f7887 */ /* 0x000fe40008800000 */
[----:B------:R-:W-:Y:S02]  /*3820*/  USEL UR16, UR16, URZ, UP1 ;  /* 0x000000ff10107287 */ /* 0x000fe40008800000 */
[----:B------:R-:W-:Y:S02]  /*3830*/  UIADD3 UR40, UPT, UPT, UR32, 0x100, URZ ;  /* 0x0000010020287890 */ /* 0x000fe4000fffe0ff */
[----:B------:R-:W-:Y:S01]  /*3840*/  @UP0 ULEA UR30, UR16, UR5, 0x3 ;  /* 0x00000005101e0291 */ /* 0x000fe2000f8e18ff */
[----:B------:R-:W-:Y:S01]  /*3850*/  LOP3.LUT R2, R2, UR31, RZ, 0x3c, !PT ;  /* 0x0000001f02027c12 */ /* 0x000fe2000f8e3cff */
[----:B------:R-:W-:Y:S02]  /*3860*/  UIADD3 UR36, UPT, UPT, UR32, 0x180, URZ ;  /* 0x0000018020247890 */ /* 0x000fe4000fffe0ff */
[----:B------:R-:W-:Y:S01]  /*3870*/  UIADD3 UR6, UPT, UPT, UR6, 0x10, URZ ;  /* 0x0000001006067890 */ /* 0x000fe2000fffe0ff */
[----:B-1----:R-:W-:Y:S01]  /*3880*/  @P0 SHF.L.U32 R0, R2, 0x1f, RZ ;  /* 0x0000001f02000819 */ /* 0x002fe200000006ff */
[----:B------:R-:W-:Y:S02]  /*3890*/  UIADD3 UR15, UPT, UPT, UR15, 0x1, URZ ;  /* 0x000000010f0f7890 */ /* 0x000fe4000fffe0ff */
[----:B------:R-:W-:Y:S01]  /*38a0*/  UIADD3 UR13, UPT, UPT, UR13, -0x1, URZ ;  /* 0xffffffff0d0d7890 */ /* 0x000fe2000fffe0ff */
[----:B------:R2:W3:Y:S01]  /*38b0*/  @P0 SYNCS.PHASECHK.TRANS64.TRYWAIT P2, [UR30], R0 ;  /* 0x00000000ff0005a7 */ /* 0x0004e2000804111e */
[----:B------:R-:W-:Y:S02]  /*38c0*/  ULEA UR30, UR46, UR19, 0x9 ;  /* 0x000000132e1e7291 */ /* 0x000fe4000f8e48ff */
[----:B------:R-:W-:Y:S02]  /*38d0*/  UISETP.NE.AND UP0, UPT, UR15, UR14, UPT ;  /* 0x0000000e0f00728c */ /* 0x000fe4000bf05270 */
[----:B------:R-:W-:Y:S02]  /*38e0*/  UIADD3 UR42, UPT, UPT, UR30, 0x80, URZ ;  /* 0x000000801e2a7890 */ /* 0x000fe4000fffe0ff */
[----:B------:R-:W-:Y:S02]  /*38f0*/  UIADD3 UR38, UPT, UPT, UR30, 0x100, URZ ;  /* 0x000001001e267890 */ /* 0x000fe4000fffe0ff */
[----:B------:R-:W-:Y:S01]  /*3900*/  UIADD3 UR34, UPT, UPT, UR30, 0x180, URZ ;  /* 0x000001801e227890 */ /* 0x000fe2000fffe0ff */
[----:B------:R-:W-:Y:S01]  /*3910*/  UMOV UR33, 0x40004040 ;  /* 0x4000404000217882 */ /* 0x000fe20000000000 */
[----:B------:R-:W-:Y:S01]  /*3920*/  UMOV UR31, 0x40004040 ;  /* 0x40004040001f7882 */ /* 0x000fe20000000000 */
[----:B------:R-:W-:Y:S01]  /*3930*/  UMOV UR45, 0x40004040 ;  /* 0x40004040002d7882 */ /* 0x000fe20000000000 */
[----:B------:R2:W-:Y:S01]  /*3940*/  UTCHMMA.2CTA gdesc[UR32], gdesc[UR30], tmem[UR10], tmem[UR28], idesc[UR29], UP3 ;  /* 0x00ff1c1e200075ea */ /* 0x0005e20009a0000a */
[----:B------:R-:W-:Y:S01]  /*3950*/  UPLOP3.LUT UP3, UPT, UPT, UPT, UPT, 0x80, 0x8 ;  /* 0x000000000008789c */ /* 0x000fe20003f6f070 */
[----:B------:R-:W-:Y:S01]  /*3960*/  UMOV UR43, 0x40004040 ;  /* 0x40004040002b7882 */ /* 0x000fe20000000000 */
[----:B------:R-:W-:Y:S01]  /*3970*/  UMOV UR41, 0x40004040 ;  /* 0x4000404000297882 */ /* 0x000fe20000000000 */
[----:B------:R2:W-:Y:S01]  /*3980*/  UTCHMMA.2CTA gdesc[UR44], gdesc[UR42], tmem[UR10], tmem[UR26], idesc[UR27], UPT ;  /* 0x00ff1a2a2c0075ea */ /* 0x0005e2000ba0000a */
[----:B------:R-:W-:Y:S01]  /*3990*/  UMOV UR39, 0x40004040 ;  /* 0x4000404000277882 */ /* 0x000fe20000000000 */
[----:B------:R-:W-:Y:S01]  /*39a0*/  UMOV UR37, 0x40004040 ;  /* 0x4000404000257882 */ /* 0x000fe20000000000 */
[----:B------:R-:W-:Y:S01]  /*39b0*/  UMOV UR35, 0x40004040 ;  /* 0x4000404000237882 */ /* 0x000fe20000000000 */
[----:B------:R2:W-:Y:S01]  /*39c0*/  UTCHMMA.2CTA gdesc[UR40], gdesc[UR38], tmem[UR10], tmem[UR24], idesc[UR25], UPT ;  /* 0x00ff1826280075ea */ /* 0x0005e2000ba0000a */
[----:B------:R2:W-:Y:S01]  /*39d0*/  UTCHMMA.2CTA gdesc[UR36], gdesc[UR34], tmem[UR10], tmem[UR22], idesc[UR23], UPT ;  /* 0x00ff1622240075ea */ /* 0x0005e2000ba0000a */
[----:B------:R2:W-:Y:S01]  /*39e0*/  UTCBAR.2CTA.MULTICAST [UR6], URZ, UR12 ;  /* 0x000000ff060073e9 */ /* 0x0005e2000820080c */
[----:B------:R-:W-:Y:S01]  /*39f0*/  UMOV UR46, UR16 ;  /* 0x00000010002e7c82 */ /* 0x000fe20008000000 */
[----:B------:R-:W-:Y:S05]  /*3a00*/  BRA.U UP0, `(.L_x_71) ;  /* 0xfffffffd00507547 */ /* 0x000fea000b83ffff */
.L_x_68:
[----:B------:R-:W-:Y:S01]  /*3a10*/  UIADD3 UR7, UPT, UPT, UR7, 0x90, URZ ;  /* 0x0000009007077890 */ /* 0x000fe2000fffe0ff */
[----:B------:R-:W-:-:S08]  /*3a20*/  UMOV UR15, UR14 ;  /* 0x0000000e000f7c82 */ /* 0x000fd00008000000 */
[----:B------:R4:W-:Y:S01]  /*3a30*/  UTCBAR.2CTA.MULTICAST [UR7], URZ, UR11 ;  /* 0x000000ff070073e9 */ /* 0x0009e2000820080b */
[----:B------:R-:W-:Y:S02]  /*3a40*/  NOP ;  /* 0x0000000000007918 */ /* 0x000fe40000000000 */
.L_x_66:
[----:B------:R-:W-:Y:S01]  /*3a50*/  UIADD3 UR17, UPT, UPT, UR17, 0x1, URZ ;  /* 0x0000000111117890 */ /* 0x000fe2000fffe0ff */
[----:B------:R-:W-:-:S03]  /*3a60*/  ISETP.NE.AND P0, PT, R8, 0x2, PT ;  /* 0x000000020800780c */ /* 0x000fc60003f05270 */
[----:B------:R-:W-:Y:S01]  /*3a70*/  UISETP.NE.AND UP0, UPT, UR17, 0x4, UPT ;  /* 0x000000041100788c */ /* 0x000fe2000bf05270 */
[----:B-12---:R-:W-:Y:S02]  /*3a80*/  SEL R0, RZ, 0x1, P0 ;  /* 0x00000001ff007807 */ /* 0x006fe40000000000 */
[----:B------:R-:W-:Y:S01]  /*3a90*/  SEL R8, R8, RZ, P0 ;  /* 0x000000ff08087207 */ /* 0x000fe20000000000 */
[----:B------:R-:W-:Y:S01]  /*3aa0*/  USEL UR6, URZ, 0x1, UP0 ;  /* 0x00000001ff067887 */ /* 0x000fe20008000000 */
[----:B------:R-:W-:Y:S01]  /*3ab0*/  LOP3.LUT R3, R3, R0, RZ, 0x3c, !PT ;  /* 0x0000000003037212 */ /* 0x000fe200078e3cff */
[----:B------:R-:W-:-:S04]  /*3ac0*/  USEL UR17, UR17, URZ, UP0 ;  /* 0x000000ff11117287 */ /* 0x000fc80008000000 */
[----:B------:R-:W-:Y:S01]  /*3ad0*/  LOP3.LUT R9, R9, UR6, RZ, 0x3c, !PT ;  /* 0x0000000609097c12 */ /* 0x000fe2000f8e3cff */
[----:B------:R-:W-:Y:S07]  /*3ae0*/  @P1 BRA `(.L_x_72) ;  /* 0xfffffff800881947 */ /* 0x000fee000383ffff */
[----:B------:R-:W1:Y:S01]  /*3af0*/  S2UR UR4, SR_CgaCtaId ;  /* 0x00000000000479c3 */ /* 0x000e620000008800 */
[----:B------:R-:W-:Y:S01]  /*3b00*/  ELECT P0, URZ, PT ;  /* 0x0000000000ff782f */ /* 0x000fe20003800000 */
[----:B------:R-:W-:Y:S01]  /*3b10*/  HFMA2 R0, -RZ, RZ, 0, 5.9604644775390625e-08 ;  /* 0x00000001ff007431 */ /* 0x000fe200000001ff */
[----:B------:R-:W-:-:S05]  /*3b20*/  UMOV UR6, 0x40 ;  /* 0x0000004000067882 */ /* 0x000fca0000000000 */
[----:B------:R-:W-:Y:S01]  /*3b30*/  UVIRTCOUNT.DEALLOC.SMPOOL 0x80 ;  /* 0x000000800000784c */ /* 0x000fe20000000000 */
[----:B------:R-:W-:Y:S02]  /*3b40*/  UISETP.NE.AND UP0, UPT, UR9, URZ, UPT ;  /* 0x000000ff0900728c */ /* 0x000fe4000bf05270 */
[----:B-1----:R-:W-:-:S09]  /*3b50*/  ULEA UR4, UR4, UR6, 0x18 ;  /* 0x0000000604047291 */ /* 0x002fd2000f8ec0ff */
[----:B------:R1:W-:Y:S01]  /*3b60*/  @P0 STS.U8 [UR4+0x1c], R0 ;  /* 0x00001c00ff000988 */ /* 0x0003e20008000004 */
[----:B------:R-:W-:Y:S05]  /*3b70*/  BRA.U UP0, `(.L_x_73) ;  /* 0x0000000100a07547 */ /* 0x000fea000b800000 */
[----:B------:R-:W-:Y:S01]  /*3b80*/  UIADD3 UR6, UPT, UPT, UR5, 0xb0, URZ ;  /* 0x000000b005067890 */ /* 0x000fe2000fffe0ff */
[----:B------:R-:W-:-:S03]  /*3b90*/  SHF.L.U32 R3, R9, 0x1f, RZ ;  /* 0x0000001f09037819 */ /* 0x000fc600000006ff */
[----:B----4-:R-:W-:-:S09]  /*3ba0*/  ULEA UR7, UR17, UR6, 0x3 ;  /* 0x0000000611077291 */ /* 0x010fd2000f8e18ff */
[----:B------:R-:W2:Y:S02]  /*3bb0*/  SYNCS.PHASECHK.TRANS64.TRYWAIT P0, [UR7], R3 ;  /* 0x00000003ff0075a7 */ /* 0x000ea40008001107 */
[----:B--2---:R-:W-:Y:S05]  /*3bc0*/  @!P0 BRA `(.L_x_74) ;  /* 0x00000050006c8947 */ /* 0x004fea0003800000 */
.L_x_166:
[----:B------:R-:W-:-:S04]  /*3bd0*/  UIADD3 UR9, UPT, UPT, UR17, 0x1, URZ ;  /* 0x0000000111097890 */ /* 0x000fc8000fffe0ff */
[----:B------:R-:W-:-:S04]  /*3be0*/  UISETP.NE.AND UP1, UPT, UR9, 0x4, UPT ;  /* 0x000000040900788c */ /* 0x000fc8000bf25270 */
[----:B------:R-:W-:Y:S02]  /*3bf0*/  USEL UR10, URZ, 0x1, UP1 ;  /* 0x00000001ff0a7887 */ /* 0x000fe40008800000 */
[----:B------:R-:W-:-:S04]  /*3c00*/  USEL UR9, UR9, URZ, UP1 ;  /* 0x000000ff09097287 */ /* 0x000fc80008800000 */
[----:B------:R-:W-:Y:S01]  /*3c10*/  ULEA UR7, UR9, UR6, 0x3 ;  /* 0x0000000609077291 */ /* 0x000fe2000f8e18ff */
[----:B------:R-:W-:-:S04]  /*3c20*/  LOP3.LUT R2, R9, UR10, RZ, 0x3c, !PT ;  /* 0x0000000a09027c12 */ /* 0x000fc8000f8e3cff */
[----:B-1----:R-:W-:-:S04]  /*3c30*/  SHF.L.U32 R3, R2, 0x1f, RZ ;  /* 0x0000001f02037819 */ /* 0x002fc800000006ff */
[----:B------:R-:W1:Y:S02]  /*3c40*/  SYNCS.PHASECHK.TRANS64.TRYWAIT P0, [UR7], R3 ;  /* 0x00000003ff0075a7 */ /* 0x000e640008001107 */
[----:B-1----:R-:W-:Y:S05]  /*3c50*/  @!P0 BRA `(.L_x_75) ;  /* 0x0000005000608947 */ /* 0x002fea0003800000 */
.L_x_168:
        /* <DEDUP_REMOVED lines=9> */
.L_x_170:
[----:B------:R-:W-:-:S04]  /*3cf0*/  UIADD3 UR9, UPT, UPT, UR9, 0x1, URZ ;  /* 0x0000000109097890 */ /* 0x000fc8000fffe0ff */
[----:B------:R-:W-:-:S04]  /*3d00*/  UISETP.NE.AND UP1, UPT, UR9, 0x4, UPT ;  /* 0x000000040900788c */ /* 0x000fc8000bf25270 */
[----:B------:R-:W-:Y:S02]  /*3d10*/  USEL UR7, URZ, 0x1, UP1 ;  /* 0x00000001ff077887 */ /* 0x000fe40008800000 */
[----:B------:R-:W-:-:S04]  /*3d20*/  USEL UR9, UR9, URZ, UP1 ;  /* 0x000000ff09097287 */ /* 0x000fc80008800000 */
[----:B------:R-:W-:Y:S01]  /*3d30*/  ULEA UR9, UR9, UR6, 0x3 ;  /* 0x0000000609097291 */ /* 0x000fe2000f8e18ff */
[----:B-1----:R-:W-:-:S04]  /*3d40*/  LOP3.LUT R3, R2, UR7, RZ, 0x3c, !PT ;  /* 0x0000000702037c12 */ /* 0x002fc8000f8e3cff */
[----:B------:R-:W-:Y:S01]  /*3d50*/  SHF.L.U32 R3, R3, 0x1f, RZ ;  /* 0x0000001f03037819 */ /* 0x000fe200000006ff */
[----:B------:R-:W-:-:S04]  /*3d60*/  IMAD.U32 R0, RZ, RZ, UR9 ;  /* 0x00000009ff007e24 */ /* 0x000fc8000f8e00ff */
[----:B------:R1:W2:Y:S03]  /*3d70*/  SYNCS.PHASECHK.TRANS64.TRYWAIT P0, [R0+URZ], R3 ;  /* 0x00000003000075a7 */ /* 0x0002a600080011ff */
[----:B--2---:R-:W-:Y:S05]  /*3d80*/  @!P0 NANOSLEEP.SYNCS 0x989680 ;  /* 0x009896800000895d */ /* 0x004fea0003900000 */
[----:B------:R-:W2:Y:S02]  /*3d90*/  @!P0 SYNCS.PHASECHK.TRANS64 P0, [R0+URZ], R3 ;  /* 0x00000003000085a7 */ /* 0x000ea400080010ff */
[----:B--2---:R-:W-:Y:S05]  /*3da0*/  @P0 BRA `(.L_x_77) ;  /* 0x0000000000200947 */ /* 0x004fea0003800000 */
.L_x_78:
[----:B--2---:R2:W4:Y:S02]  /*3db0*/  SYNCS.PHASECHK.TRANS64.TRYWAIT P0, [R0+URZ], R3 ;  /* 0x00000003000075a7 */ /* 0x00452400080011ff */
[----:B----4-:R-:W-:Y:S05]  /*3dc0*/  @!P0 NANOSLEEP.SYNCS 0x989680 ;  /* 0x009896800000895d */ /* 0x010fea0003900000 */
[----:B------:R-:W4:Y:S02]  /*3dd0*/  @!P0 SYNCS.PHASECHK.TRANS64 P0, [R0+URZ], R3 ;  /* 0x00000003000085a7 */ /* 0x000f2400080010ff */
[----:B----4-:R-:W-:Y:S05]  /*3de0*/  @!P0 BRA `(.L_x_78) ;  /* 0xfffffffc00f08947 */ /* 0x010fea000383ffff */
[----:B------:R-:W-:Y:S05]  /*3df0*/  BRA `(.L_x_77) ;  /* 0x00000000000c7947 */ /* 0x000fea0003800000 */
.L_x_73:
[----:B------:R-:W-:-:S04]  /*3e00*/  UIADD3 UR6, UPT, UPT, UR5, 0xf0, URZ ;  /* 0x000000f005067890 */ /* 0x000fc8000fffe0ff */
[----:B------:R-:W-:-:S09]  /*3e10*/  UPRMT UR6, UR8, 0x654, UR6 ;  /* 0x0000065408067896 */ /* 0x000fd20008000006 */
[----:B------:R-:W-:Y:S03]  /*3e20*/  SYNCS.ARRIVE.TRANS64.RED.A1T0 RZ, [UR6], RZ ;  /* 0x000000ffffff79a7 */ /* 0x000fe60008100406 */
.L_x_77:
[----:B-12---:R-:W-:Y:S01]  /*3e30*/  SHF.L.U32 R3, RZ, 0x1f, RZ ;  /* 0x0000001fff037819 */ /* 0x006fe200000006ff */
[----:B------:R-:W-:Y:S01]  /*3e40*/  UIADD3 UR6, UPT, UPT, UR5, 0xf0, URZ ;  /* 0x000000f005067890 */ /* 0x000fe2000fffe0ff */
[----:B------:R-:W-:Y:S02]  /*3e50*/  PLOP3.LUT P0, PT, PT, PT, UP0, 0x80, 0x8 ;  /* 0x000000000008781c */ /* 0x000fe40003f0f008 */
[----:B------:R-:W1:Y:S02]  /*3e60*/  SYNCS.PHASECHK.TRANS64.TRYWAIT P1, [UR5+0xf0], R3 ;  /* 0x0000f003ff0075a7 */ /* 0x000e640008021105 */
[----:B-1----:R-:W-:Y:S09]  /*3e70*/  @!P1 BRA `(.L_x_79) ;  /* 0x0000005000089947 */ /* 0x002ff20003800000 */
.L_x_172:
[----:B------:R-:W-:Y:S01]  /*3e80*/  @!UP0 UPRMT UR6, UR8, 0x654, UR6 ;  /* 0x0000065408068896 */ /* 0x000fe20008000006 */
[----:B------:R-:W-:Y:S02]  /*3e90*/  UMOV UR5, 0x1 ;  /* 0x0000000100057882 */ /* 0x000fe40000000000 */
[----:B------:R-:W-:-:S06]  /*3ea0*/  UMOV UR8, 0xffff ;  /* 0x0000ffff00087882 */ /* 0x000fcc0000000000 */
[----:B------:R-:W-:Y:S01]  /*3eb0*/  @!P0 SYNCS.ARRIVE.TRANS64.RED.A1T0 RZ, [UR6], RZ ;  /* 0x000000ffffff89a7 */ /* 0x000fe20008100406 */
[----:B------:R-:W-:Y:S01]  /*3ec0*/  NOP ;  /* 0x0000000000007918 */ /* 0x000fe20000000000 */
[----:B-1----:R-:W1:Y:S01]  /*3ed0*/  LDS R0, [UR4+0x14] ;  /* 0x00001404ff007984 */ /* 0x002e620008000800 */
[----:B------:R-:W-:-:S04]  /*3ee0*/  ULOP3.LUT UR6, UR21, 0xffff, URZ, 0xc0, !UPT ;  /* 0x0000ffff15067892 */ /* 0x000fc8000f8ec0ff */
[----:B------:R-:W-:-:S04]  /*3ef0*/  USHF.R.U32.HI UR6, URZ, 0x5, UR6 ;  /* 0x00000005ff067899 */ /* 0x000fc80008011606 */
[----:B------:R-:W-:Y:S02]  /*3f00*/  USHF.L.U32 UR8, UR8, UR6, URZ ;  /* 0x0000000608087299 */ /* 0x000fe400080006ff */
[----:B------:R-:W-:-:S04]  /*3f10*/  USHF.L.U32 UR5, UR5, UR6, URZ ;  /* 0x0000000605057299 */ /* 0x000fc800080006ff */
[----:B-1----:R-:W-:-:S04]  /*3f20*/  LOP3.LUT R0, R0, UR8, RZ, 0xc0, !PT ;  /* 0x0000000800007c12 */ /* 0x002fc8000f8ec0ff */
[----:B------:R-:W-:-:S13]  /*3f30*/  ISETP.NE.AND P0, PT, R0, UR8, PT ;  /* 0x0000000800007c0c */ /* 0x000fda000bf05270 */
[----:B------:R-:W-:Y:S05]  /*3f40*/  @P0 BRA `(.L_x_80) ;  /* 0x0000000000580947 */ /* 0x000fea0003800000 */
[----:B------:R-:W1:Y:S02]  /*3f50*/  LDS R0, [UR4+0x18] ;  /* 0x00001804ff007984 */ /* 0x000e640008000800 */
[----:B-1----:R-:W-:-:S04]  /*3f60*/  LOP3.LUT R0, R0, UR5, RZ, 0xc0, !PT ;  /* 0x0000000500007c12 */ /* 0x002fc8000f8ec0ff */
[----:B------:R-:W-:-:S13]  /*3f70*/  ISETP.NE.AND P0, PT, R0, UR5, PT ;  /* 0x0000000500007c0c */ /* 0x000fda000bf05270 */
[----:B------:R-:W-:Y:S05]  /*3f80*/  @P0 BRA `(.L_x_81) ;  /* 0x00000000003c0947 */ /* 0x000fea0003800000 */
[----:B------:R-:W1:Y:S01]  /*3f90*/  S2R R2, SR_LANEID ;  /* 0x0000000000027919 */ /* 0x000e620000000000 */
[----:B------:R-:W-:Y:S01]  /*3fa0*/  ULOP3.LUT UR8, URZ, UR8, URZ, 0x33, !UPT ;  /* 0x00000008ff087292 */ /* 0x000fe2000f8e33ff */
[----:B------:R-:W-:Y:S01]  /*3fb0*/  LOP3.LUT R4, RZ, UR5, RZ, 0x33, !PT ;  /* 0x00000005ff047c12 */ /* 0x000fe2000f8e33ff */
[----:B----4-:R-:W-:Y:S02]  /*3fc0*/  VOTEU.ANY UR7, UPT, PT ;  /* 0x0000000000077886 */ /* 0x010fe400038e0100 */
[----:B------:R-:W-:Y:S01]  /*3fd0*/  UFLO.U32 UR7, UR7 ;  /* 0x00000007000772bd */ /* 0x000fe200080e0000 */
[----:B------:R-:W2:Y:S01]  /*3fe0*/  REDUX UR5, R4 ;  /* 0x00000000040573c4 */ /* 0x000ea20000000000 */
[----:B------:R-:W-:-:S06]  /*3ff0*/  IMAD.U32 R0, RZ, RZ, UR8 ;  /* 0x00000008ff007e24 */ /* 0x000fcc000f8e00ff */
[----:B------:R4:W-:Y:S01]  /*4000*/  UTCATOMSWS.AND URZ, UR8 ;  /* 0x0000000800ff79e3 */ /* 0x0009e20008000000 */
[----:B------:R-:W3:Y:S01]  /*4010*/  REDUX UR6, R0 ;  /* 0x00000000000673c4 */ /* 0x000ee20000000000 */
[----:B-1----:R-:W-:Y:S01]  /*4020*/  ISETP.EQ.U32.AND P0, PT, R2, UR7, PT ;  /* 0x0000000702007c0c */ /* 0x002fe2000bf02070 */
[----:B--2---:R-:W-:Y:S01]  /*4030*/  IMAD.U32 R2, RZ, RZ, UR5 ;  /* 0x00000005ff027e24 */ /* 0x004fe2000f8e00ff */
[----:B---3--:R-:W-:-:S11]  /*4040*/  MOV R3, UR6 ;  /* 0x0000000600037c02 */ /* 0x008fd60008000f00 */
[----:B------:R4:W-:Y:S04]  /*4050*/  @P0 ATOMS.AND RZ, [UR4+0x14], R3 ;  /* 0x00001403ffff098c */ /* 0x0009e8000a800004 */
[----:B------:R4:W-:Y:S01]  /*4060*/  @P0 ATOMS.AND RZ, [UR4+0x18], R2 ;  /* 0x00001802ffff098c */ /* 0x0009e2000a800004 */
[----:B------:R-:W-:Y:S05]  /*4070*/  BRA `(.L_x_82) ;  /* 0x0000000000147947 */ /* 0x000fea0003800000 */
.L_x_81:
[----:B------:R-:W-:Y:S02]  /*4080*/  MOV R2, 0x40a0 ;  /* 0x000040a000027802 */ /* 0x000fe40000000f00 */
[----:B---345:R-:W-:Y:S05]  /*4090*/  CALL.REL.NOINC `($__internal_0_$__cuda_sm10x_tcgen05_guardrail_trap_col_being_dealloced_not_returned_by_alloc) ;  /* 0x0000005000e87944 */ /* 0x038fea0003c00000 */
[----:B------:R-:W-:Y:S05]  /*40a0*/  BRA `(.L_x_82) ;  /* 0x0000000000087947 */ /* 0x000fea0003800000 */
.L_x_80:
[----:B------:R-:W-:Y:S02]  /*40b0*/  MOV R2, 0x40d0 ;  /* 0x000040d000027802 */ /* 0x000fe40000000f00 */
[----:B---345:R-:W-:Y:S05]  /*40c0*/  CALL.REL.NOINC `($__internal_2_$__cuda_sm10x_tcgen05_guardrail_trap_unallocated_columns_being_dealloced) ;  /* 0x0000005000f47944 */ /* 0x038fea0003c00000 */
.L_x_82:
[----:B------:R-:W-:Y:S01]  /*40d0*/  NOP ;  /* 0x0000000000007918 */ /* 0x000fe20000000000 */
[----:B----4-:R-:W-:Y:S05]  /*40e0*/  EXIT ;  /* 0x000000000000794d */ /* 0x010fea0003800000 */
.L_x_53:
[----:B------:R-:W-:-:S09]  /*40f0*/  UISETP.NE.OR UP5, UPT, UR10, 0x3, !UP5 ;  /* 0x000000030a00788c */ /* 0x000fd2000efa5670 */
[----:B------:R-:W-:Y:S05]  /*4100*/  BRA.U UP5, `(.L_x_83) ;  /* 0x0000001105787547 */ /* 0x000fea000b800000 */
[----:B------:R-:W1:Y:S01]  /*4110*/  LDC R0, c[0x0][0xb30] ;  /* 0x0002cc00ff007b82 */ /* 0x000e620000000800 */
[----:B------:R-:W2:Y:S01]  /*4120*/  LDCU.64 UR8, c[0x0][0x888] ;  /* 0x00011100ff0877ac */ /* 0x000ea20008000a00 */
[----:B------:R-:W-:Y:S02]  /*4130*/  HFMA2 R25, -RZ, RZ, 0, 0 ;  /* 0x00000000ff197431 */ /* 0x000fe400000001ff */
[----:B-----5:R-:W-:Y:S01]  /*4140*/  IMAD.MOV.U32 R32, RZ, RZ, 0x1 ;  /* 0x00000001ff207424 */ /* 0x020fe200078e00ff */
[----:B------:R-:W-:Y:S01]  /*4150*/  MOV R23, 0x1000 ;  /* 0x0000100000177802 */ /* 0x000fe20000000f00 */
[----:B------:R-:W3:Y:S01]  /*4160*/  LDCU.64 UR4, c[0x0][0x890] ;  /* 0x00011200ff0477ac */ /* 0x000ee20008000a00 */
[----:B------:R-:W-:Y:S01]  /*4170*/  IMAD.MOV.U32 R27, RZ, RZ, RZ ;  /* 0x000000ffff1b7224 */ /* 0x000fe200078e00ff */
[----:B------:R-:W4:Y:S01]  /*4180*/  LDC R19, c[0x0][0x370] ;  /* 0x0000dc00ff137b82 */ /* 0x000f220000000800 */
[----:B------:R-:W-:Y:S01]  /*4190*/  UMOV UR7, 0x400 ;  /* 0x0000040000077882 */ /* 0x000fe20000000000 */
[----:B------:R-:W-:-:S02]  /*41a0*/  UPLOP3.LUT UP0, UPT, UPT, UPT, UPT, 0x40, 0x4 ;  /* 0x000000000004789c */ /* 0x000fc40003f0e870 */
[----:B------:R-:W-:-:S04]  /*41b0*/  ULEA UR7, UR37, UR7, 0x18 ;  /* 0x0000000725077291 */ /* 0x000fc8000f8ec0ff */
[----:B------:R-:W4:Y:S01]  /*41c0*/  LDC R2, c[0x0][0xb0c] ;  /* 0x0002c300ff027b82 */ /* 0x000f220000000800 */
[----:B------:R-:W-:Y:S02]  /*41d0*/  UIADD3 UR13, UPT, UPT, UR7, 0x38, URZ ;  /* 0x00000038070d7890 */ /* 0x000fe4000fffe0ff */
[----:B--2---:R-:W-:Y:S02]  /*41e0*/  UISETP.NE.U32.AND UP3, UPT, UR8, URZ, UPT ;  /* 0x000000ff0800728c */ /* 0x004fe4000bf65070 */
[----:B------:R-:W-:Y:S02]  /*41f0*/  UIADD3 UR41, UPT, UPT, UR7, 0x20, URZ ;  /* 0x0000002007297890 */ /* 0x000fe4000fffe0ff */
[----:B---3--:R-:W-:Y:S01]  /*4200*/  UISETP.NE.U32.AND UP4, UPT, UR4, URZ, UPT ;  /* 0x000000ff0400728c */ /* 0x008fe2000bf85070 */
[----:B------:R-:W2:Y:S01]  /*4210*/  LDC R18, c[0x0][0xb20] ;  /* 0x0002c800ff127b82 */ /* 0x000ea20000000800 */
[----:B-1----:R-:W-:Y:S01]  /*4220*/  ISETP.NE.AND P1, PT, R0, 0x1, PT ;  /* 0x000000010000780c */ /* 0x002fe20003f25270 */
[----:B------:R-:W-:-:S02]  /*4230*/  UISETP.NE.AND.EX UP3, UPT, UR9, URZ, UPT, UP3 ;  /* 0x000000ff0900728c */ /* 0x000fc4000bf65330 */
[----:B------:R-:W-:Y:S02]  /*4240*/  UIADD3 UR33, UPT, UPT, UR7, 0x28, URZ ;  /* 0x0000002807217890 */ /* 0x000fe4000fffe0ff */
[----:B------:R-:W-:Y:S02]  /*4250*/  UIADD3 UR25, UPT, UPT, UR7, 0x30, URZ ;  /* 0x0000003007197890 */ /* 0x000fe4000fffe0ff */
[----:B------:R-:W1:Y:S01]  /*4260*/  LDC.64 R36, c[0x0][0x348] ;  /* 0x0000d200ff247b82 */ /* 0x000e620000000a00 */
[----:B------:R-:W-:Y:S02]  /*4270*/  UPRMT UR13, UR37, 0x654, UR13 ;  /* 0x00000654250d7896 */ /* 0x000fe4000800000d */
[----:B------:R-:W-:-:S05]  /*4280*/  UISETP.NE.AND.EX UP4, UPT, UR5, URZ, UPT, UP4 ;  /* 0x000000ff0500728c */ /* 0x000fca000bf85340 */
[----:B------:R-:W3:Y:S08]  /*4290*/  LDC.64 R16, c[0x0][0xb10] ;  /* 0x0002c400ff107b82 */ /* 0x000ef00000000a00 */
[----:B------:R-:W1:Y:S08]  /*42a0*/  LDC.64 R6, c[0x0][0xb18] ;  /* 0x0002c600ff067b82 */ /* 0x000e700000000a00 */
[----:B------:R-:W1:Y:S08]  /*42b0*/  LDC.64 R4, c[0x0][0xb28] ;  /* 0x0002ca00ff047b82 */ /* 0x000e700000000a00 */
[----:B--2-4-:R-:W1:Y:S02]  /*42c0*/  LDC R22, c[0x0][0x374] ;  /* 0x0000dd00ff167b82 */ /* 0x014e640000000800 */
.L_x_94:
[----:B------:R-:W-:Y:S02]  /*42d0*/  LEA R0, R27, UR7, 0x3 ;  /* 0x000000071b007c11 */ /* 0x000fe4000f8e18ff */
[----:B------:R-:W-:Y:S02]  /*42e0*/  SHF.L.U32 R3, R25, 0x1f, RZ ;  /* 0x0000001f19037819 */ /* 0x000fe400000006ff */
[----:B------:R-:W-:Y:S02]  /*42f0*/  LEA R28, R27, UR7, 0x4 ;  /* 0x000000071b1c7c11 */ /* 0x000fe4000f8e20ff */
[----:B--2---:R-:W2:Y:S02]  /*4300*/  SYNCS.PHASECHK.TRANS64.TRYWAIT P0, [R0+URZ+0x70], R3 ;  /* 0x00007003000075a7 */ /* 0x004ea400080011ff */
[----:B--2---:R-:W-:Y:S05]  /*4310*/  @!P0 BRA `(.L_x_84) ;  /* 0x0000004800f88947 */ /* 0x004fea0003800000 */
.L_x_173:
[----:B------:R-:W-:Y:S01]  /*4320*/  ISETP.GE.AND P0, PT, R26, 0x1, PT ;  /* 0x000000011a00780c */ /* 0x000fe20003f06270 */
[----:B------:R-:W4:Y:S01]  /*4330*/  LDS.128 R28, [R28+0x100] ;  /* 0x000100001c1c7984 */ /* 0x000f220000000c00 */
[----:B--2---:R-:W-:Y:S01]  /*4340*/  VIADD R0, R0, 0x80 ;  /* 0x0000008000007836 */ /* 0x004fe20000000000 */
[----:B------:R-:W-:Y:S01]  /*4350*/  @!PT LDS RZ, [RZ] ;  /* 0x00000000fffff984 */ /* 0x000fe20000000800 */
[----:B------:R-:W-:Y:S01]  /*4360*/  @!PT LDS RZ, [RZ] ;  /* 0x00000000fffff984 */ /* 0x000fe20000000800 */
[----:B------:R-:W-:Y:S01]  /*4370*/  @!PT LDS RZ, [RZ] ;  /* 0x00000000fffff984 */ /* 0x000fe20000000800 */
[----:B------:R-:W-:Y:S01]  /*4380*/  @!PT LDS RZ, [RZ] ;  /* 0x00000000fffff984 */ /* 0x000fe20000000800 */
[----:B------:R2:W-:Y:S06]  /*4390*/  MEMBAR.ALL.CTA ;  /* 0x0000000000007992 */ /* 0x0005ec0000008000 */
[----:B--2---:R-:W2:Y:S01]  /*43a0*/  FENCE.VIEW.ASYNC.S ;  /* 0x00000000000073c6 */ /* 0x004ea20000000000 */
[----:B------:R-:W-:Y:S04]  /*43b0*/  PRMT R0, RZ, 0x654, R0 ;  /* 0x00000654ff007816 */ /* 0x000fe80000000000 */
[----:B--2---:R2:W-:Y:S01]  /*43c0*/  SYNCS.ARRIVE.TRANS64.RED.A1T0 RZ, [R0+URZ], RZ ;  /* 0x000000ff00ff79a7 */ /* 0x0045e200081004ff */
[----:B----4-:R-:W-:Y:S11]  /*43d0*/  LOP3.LUT P3, RZ, R30, 0x1, RZ, 0xc0, !PT ;  /* 0x000000011eff7812 */ /* 0x010ff6000786c0ff */
[----:B------:R-:W-:Y:S02]  /*43e0*/  @!UPT UIADD3 URZ, UPT, UPT, URZ, URZ, URZ ;  /* 0x000000fffffff290 */ /* 0x000fe4000fffe0ff */
[----:B------:R-:W-:Y:S02]  /*43f0*/  @P3 MOV R13, R28 ;  /* 0x0000001c000d3202 */ /* 0x000fe40000000f00 */
[----:B------:R-:W-:Y:S01]  /*4400*/  @P3 LOP3.LUT R8, R29, 0xffff, RZ, 0xc0, !PT ;  /* 0x0000ffff1d083812 */ /* 0x000fe200078ec0ff */
[----:B--2---:R-:W-:Y:S06]  /*4410*/  @!P0 BRA `(.L_x_85) ;  /* 0x0000000000a48947 */ /* 0x004fec0003800000 */
[----:B-1----:R-:W-:Y:S01]  /*4420*/  IMAD.HI.U32 R33, R22, R7, RZ ;  /* 0x0000000716217227 */ /* 0x002fe200078e00ff */
[----:B------:R-:W-:Y:S02]  /*4430*/  ISETP.NE.AND P0, PT, R6, 0x1, PT ;  /* 0x000000010600780c */ /* 0x000fe40003f05270 */
[----:B------:R-:W-:Y:S01]  /*4440*/  ISETP.NE.AND P2, PT, R26, 0x1, PT ;  /* 0x000000011a00780c */ /* 0x000fe20003f45270 */
[----:B---3--:R-:W-:Y:S01]  /*4450*/  IMAD.HI.U32 R34, R19, R16, RZ ;  /* 0x0000001013227227 */ /* 0x008fe200078e00ff */
[----:B------:R-:W-:Y:S02]  /*4460*/  SHF.R.U32.HI R33, RZ, R18, R33 ;  /* 0x00000012ff217219 */ /* 0x000fe40000011621 */
[----:B------:R-:W-:Y:S01]  /*4470*/  ISETP.NE.AND P4, PT, R2, 0x1, PT ;  /* 0x000000010200780c */ /* 0x000fe20003f85270 */
[----:B------:R-:W-:Y:S01]  /*4480*/  IMAD.HI.U32 R38, R13, R16, RZ ;  /* 0x000000100d267227 */ /* 0x000fe200078e00ff */
[----:B------:R-:W-:Y:S02]  /*4490*/  SHF.R.U32.HI R34, RZ, R17, R34 ;  /* 0x00000011ff227219 */ /* 0x000fe40000011622 */
[----:B------:R-:W-:Y:S01]  /*44a0*/  SEL R3, R22, R33, !P0 ;  /* 0x0000002116037207 */ /* 0x000fe20004000000 */
[C---:B------:R-:W-:Y:S01]  /*44b0*/  IMAD.HI.U32 R33, R8.reuse, R7, RZ ;  /* 0x0000000708217227 */ /* 0x040fe200078e00ff */
[----:B------:R-:W-:Y:S02]  /*44c0*/  SEL R11, R19, R34, !P4 ;  /* 0x00000022130b7207 */ /* 0x000fe40006000000 */
[----:B------:R-:W-:Y:S01]  /*44d0*/  SHF.R.U32.HI R38, RZ, R17, R38 ;  /* 0x00000011ff267219 */ /* 0x000fe20000011626 */
[----:B------:R-:W-:Y:S01]  /*44e0*/  IMAD.HI.U32 R40, R3, R4, RZ ;  /* 0x0000000403287227 */ /* 0x000fe200078e00ff */
[----:B------:R-:W-:Y:S03]  /*44f0*/  SHF.R.U32.HI R33, RZ, R18, R33 ;  /* 0x00000012ff217219 */ /* 0x000fe60000011621 */
[----:B------:R-:W-:Y:S01]  /*4500*/  IMAD.HI.U32 R34, R11, R4, RZ ;  /* 0x000000040b227227 */ /* 0x000fe200078e00ff */
[----:B------:R-:W-:Y:S02]  /*4510*/  @P2 SHF.R.U32.HI R3, RZ, R5, R40 ;  /* 0x00000005ff032219 */ /* 0x000fe40000011628 */
[----:B------:R-:W-:Y:S02]  /*4520*/  SEL R9, R8, R33, !P0 ;  /* 0x0000002108097207 */ /* 0x000fe40004000000 */
[----:B------:R-:W-:Y:S01]  /*4530*/  @P2 SHF.R.U32.HI R11, RZ, R5, R34 ;  /* 0x00000005ff0b2219 */ /* 0x000fe20000011622 */
[C---:B------:R-:W-:Y:S01]  /*4540*/  IMAD R10, R26.reuse, R3, RZ ;  /* 0x000000031a0a7224 */ /* 0x040fe200078e02ff */
[----:B------:R-:W-:Y:S01]  /*4550*/  SEL R3, R13, R38, !P4 ;  /* 0x000000260d037207 */ /* 0x000fe20006000000 */
[C---:B------:R-:W-:Y:S03]  /*4560*/  IMAD.HI.U32 R14, R9.reuse, R4, RZ ;  /* 0x00000004090e7227 */ /* 0x040fe600078e00ff */
[----:B------:R-:W-:Y:S01]  /*4570*/  ISETP.GE.AND P0, PT, R9, R10, PT ;  /* 0x0000000a0900720c */ /* 0x000fe20003f06270 */
[C---:B------:R-:W-:Y:S01]  /*4580*/  IMAD R12, R26.reuse, R11, RZ ;  /* 0x0000000b1a0c7224 */ /* 0x040fe200078e02ff */
[-C--:B------:R-:W-:Y:S04]  /*4590*/  SHF.R.U32.HI R14, RZ, R5.reuse, R14 ;  /* 0x00000005ff0e7219 */ /* 0x080fe8000001160e */
[----:B------:R-:W-:Y:S02]  /*45a0*/  ISETP.GE.OR P0, PT, R3, R12, P0 ;  /* 0x0000000c0300720c */ /* 0x000fe40000706670 */
[----:B------:R-:W-:Y:S05]  /*45b0*/  SEL R15, R9, R14, !P2 ;  /* 0x0000000e090f7207 */ /* 0x000fea0005000000 */
[----:B------:R-:W-:Y:S04]  /*45c0*/  IMAD.MOV R14, RZ, RZ, -R15 ;  /* 0x000000ffff0e7224 */ /* 0x000fe800078e0a0f */
[----:B------:R-:W-:Y:S02]  /*45d0*/  IMAD R14, R26, R14, R9 ;  /* 0x0000000e1a0e7224 */ /* 0x000fe400078e0209 */
[C---:B------:R-:W-:Y:S05]  /*45e0*/  @!P0 IMAD.HI.U32 R10, R3.reuse, R4, RZ ;  /* 0x00000004030a8227 */ /* 0x040fea00078e00ff */
[----:B------:R-:W-:Y:S04]  /*45f0*/  @!P0 SHF.R.U32.HI R10, RZ, R5, R10 ;  /* 0x00000005ff0a8219 */ /* 0x000fe8000001160a */
[----:B------:R-:W-:Y:S01]  /*4600*/  @!P0 SEL R0, R3, R10, !P2 ;  /* 0x0000000a03008207 */ /* 0x000fe20005000000 */
[----:B------:R-:W-:Y:S03]  /*4610*/  IMAD.MOV R10, RZ, RZ, -R3 ;  /* 0x000000ffff0a7224 */ /* 0x000fe600078e0a03 */
[----:B------:R-:W-:Y:S01]  /*4620*/  @!P0 IADD3 R15, PT, PT, R15, -R0, RZ ;  /* 0x800000000f0f8210 */ /* 0x000fe20007ffe0ff */
[----:B------:R-:W-:Y:S01]  /*4630*/  @!P0 IMAD R0, R11, R14, R0 ;  /* 0x0000000e0b008224 */ /* 0x000fe200078e0200 */
[----:B------:R-:W-:Y:S01]  /*4640*/  IADD3 R11, PT, PT, -R9, RZ, RZ ;  /* 0x000000ff090b7210 */ /* 0x000fe20007ffe1ff */
[----:B------:R-:W-:Y:S02]  /*4650*/  IMAD R13, R2, R10, R13 ;  /* 0x0000000a020d7224 */ /* 0x000fe400078e020d */
[----:B------:R-:W-:Y:S02]  /*4660*/  @!P0 IMAD R9, R15, R26, R3 ;  /* 0x0000001a0f098224 */ /* 0x000fe400078e0203 */
[----:B------:R-:W-:Y:S02]  /*4670*/  @!P0 IMAD.MOV.U32 R3, RZ, RZ, R0 ;  /* 0x000000ffff038224 */ /* 0x000fe400078e0000 */
[----:B------:R-:W-:Y:S02]  /*4680*/  IMAD R8, R6, R11, R8 ;  /* 0x0000000b06087224 */ /* 0x000fe400078e0208 */
[----:B------:R-:W-:Y:S02]  /*4690*/  IMAD R13, R3, R2, R13 ;  /* 0x00000002030d7224 */ /* 0x000fe400078e020d */
[----:B------:R-:W-:Y:S02]  /*46a0*/  IMAD R8, R9, R6, R8 ;  /* 0x0000000609087224 */ /* 0x000fe400078e0208 */
.L_x_85:
[----:B------:R-:W-:Y:S05]  /*46b0*/  BRA.U UP0, `(.L_x_86) ;  /* 0x0000000100107547 */ /* 0x000fea000b800000 */
[----:B------:R-:W-:Y:S04]  /*46c0*/  MOV R0, UR6 ;  /* 0x0000000600007c02 */ /* 0x000fe80008000f00 */
[----:B------:R-:W-:Y:S04]  /*46d0*/  SHF.L.U32 R3, R0, 0x1f, RZ ;  /* 0x0000001f00037819 */ /* 0x000fe800000006ff */
[----:B------:R-:W2:Y:S02]  /*46e0*/  SYNCS.PHASECHK.TRANS64.TRYWAIT P0, [UR7+0x68], R3 ;  /* 0x00006803ff0075a7 */ /* 0x000ea40008001107 */
[----:B--2---:R-:W-:Y:S05]  /*46f0*/  @!P0 BRA `(.L_x_87) ;  /* 0x0000004800148947 */ /* 0x004fea0003800000 */
.L_x_86:
[----:B------:R-:W-:Y:S02]  /*4700*/  R2UR UR42, R20 ;  /* 0x00000000142a72ca */ /* 0x000fe400000e0000 */
[----:B------:R-:W-:Y:S02]  /*4710*/  R2UR UR43, R21 ;  /* 0x00000000152b72ca */ /* 0x000fe400000e0000 */
[----:B------:R-:W-:Y:S02]  /*4720*/  ISETP.NE.U32.AND P2, PT, RZ, UR4, PT ;  /* 0x00000004ff007c0c */ /* 0x000fe4000bf45070 */
[----:B------:R-:W-:Y:S02]  /*4730*/  SHF.L.U32 R12, R32, 0x1f, RZ ;  /* 0x0000001f200c7819 */ /* 0x000fe400000006ff */
[----:B------:R-:W-:Y:S05]  /*4740*/  ISETP.NE.AND.EX P2, PT, RZ, UR5, PT, P2 ;  /* 0x00000005ff007c0c */ /* 0x000fea000bf45320 */
[----:B------:R-:W-:Y:S02]  /*4750*/  USHF.L.U32 UR42, UR42, 0x7, URZ ;  /* 0x000000072a2a7899 */ /* 0x000fe400080006ff */
[----:B------:R-:W-:Y:S01]  /*4760*/  USHF.L.U32 UR43, UR43, 0x6, URZ ;  /* 0x000000062b2b7899 */ /* 0x000fe200080006ff */
[----:B------:R-:W-:Y:S11]  /*4770*/  BRA.U !UP4, `(.L_x_88) ;  /* 0x000000010c347547 */ /* 0x000ff6000b800000 */
[----:B------:R-:W-:Y:S01]  /*4780*/  UPLOP3.LUT UP1, UPT, UPT, UPT, UP3, 0x80, 0x8 ;  /* 0x000000000008789c */ /* 0x000fe20003f2f030 */
[----:B--2---:R-:W-:Y:S02]  /*4790*/  HFMA2 R0, -RZ, RZ, 0, 5.9604644775390625e-08 ;  /* 0x00000001ff007431 */ /* 0x004fe400000001ff */
[----:B------:R-:W-:Y:S03]  /*47a0*/  IMAD.MOV.U32 R59, RZ, RZ, 0x1 ;  /* 0x00000001ff3b7424 */ /* 0x000fe600078e00ff */
[----:B------:R-:W-:Y:S05]  /*47b0*/  PLOP3.LUT P0, PT, PT, PT, UP1, 0x80, 0x8 ;  /* 0x000000000008781c */ /* 0x000fea0003f0f018 */
[----:B------:R-:W2:Y:S01]  /*47c0*/  @UP1 LDCU.64 UR10, c[0x0][0x888] ;  /* 0x00011100ff0a17ac */ /* 0x000ea20008000a00 */
[----:B------:R-:W-:Y:S07]  /*47d0*/  @UP1 UIMAD UR8, UR36, UR4, URZ ;  /* 0x00000004240812a4 */ /* 0x000fee000f8e02ff */
[----:B------:R-:W-:Y:S01]  /*47e0*/  @!P0 PRMT R59, R0, 0x7610, R59 ;  /* 0x00007610003b8816 */ /* 0x000fe2000000003b */
[----:B--2---:R-:W-:Y:S03]  /*47f0*/  @UP1 UIMAD.WIDE UR10, UR8, 0x4, UR10 ;  /* 0x00000004080a18a5 */ /* 0x004fe6000f8e020a */
[----:B------:R-:W2:Y:S03]  /*4800*/  @!UP1 LDCU UR8, c[0x0][0x880] ;  /* 0x00011000ff0897ac */ /* 0x000ea60008000800 */
[----:B------:R-:W-:Y:S01]  /*4810*/  IMAD.U32 R10, RZ, RZ, UR10 ;  /* 0x0000000aff0a7e24 */ /* 0x000fe2000f8e00ff */
[----:B------:R-:W-:Y:S05]  /*4820*/  MOV R11, UR11 ;  /* 0x0000000b000b7c02 */ /* 0x000fea0008000f00 */
[----:B------:R4:W5:Y:S02]  /*4830*/  @P0 LDG.E R35, desc[UR46][R10.64] ;  /* 0x0000002e0a230981 */ /* 0x000964000c1e1900 */
[----:B--2-4-:R-:W-:Y:S07]  /*4840*/  @!P0 IMAD.U32 R35, RZ, RZ, UR8 ;  /* 0x00000008ff238e24 */ /* 0x014fee000f8e00ff */
.L_x_88:
[----:B-----5:R-:W-:Y:S01]  /*4850*/  @!P2 FSETP.EQ.AND P0, PT, R35, RZ, PT ;  /* 0x000000ff2300a20b */ /* 0x020fe20003f02000 */
[----:B------:R-:W-:Y:S01]  /*4860*/  @!UPT UIADD3 URZ, UPT, UPT, URZ, URZ, URZ ;  /* 0x000000fffffff290 */ /* 0x000fe2000fffe0ff */
[----:B------:R-:W-:Y:S11]  /*4870*/  @!P2 BRA `(.L_x_89) ;  /* 0x000000000014a947 */ /* 0x000ff60003800000 */
[----:B------:R-:W-:Y:S02]  /*4880*/  LOP3.LUT P2, RZ, R59, 0xff, RZ, 0xc0, !PT ;  /* 0x000000ff3bff7812 */ /* 0x000fe4000784c0ff */
[----:B------:R-:W-:Y:S04]  /*4890*/  PLOP3.LUT P0, PT, PT, PT, UP1, 0x80, 0x8 ;  /* 0x000000000008781c */ /* 0x000fe80003f0f018 */
[----:B------:R-:W-:Y:S07]  /*48a0*/  PLOP3.LUT P0, PT, P0, PT, PT, 0x8, 0x80 ;  /* 0x000000000080781c */ /* 0x000fee000070e170 */
[----:B------:R-:W-:Y:S11]  /*48b0*/  @P2 FSETP.EQ.AND P0, PT, R35, RZ, PT ;  /* 0x000000ff2300220b */ /* 0x000ff60003f02000 */
[----:B------:R-:W-:Y:S02]  /*48c0*/  @!UPT UIADD3 URZ, UPT, UPT, URZ, URZ, URZ ;  /* 0x000000fffffff290 */ /* 0x000fe4000fffe0ff */
.L_x_89:
[----:B------:R-:W4:Y:S01]  /*48d0*/  SYNCS.PHASECHK.TRANS64.TRYWAIT P2, [UR7+0x40], R12 ;  /* 0x0000400cff0075a7 */ /* 0x000f220008041107 */
[----:B------:R-:W-:Y:S04]  /*48e0*/  ELECT P4, URZ, PT ;  /* 0x0000000000ff782f */ /* 0x000fe80003880000 */
[----:B------:R-:W-:Y:S11]  /*48f0*/  PLOP3.LUT P4, PT, P0, P4, PT, 0xf2, 0x2f ;  /* 0x00000000002f781c */ /* 0x000ff60000789e72 */
[----:B------:R-:W-:Y:S02]  /*4900*/  @!UPT UIADD3 URZ, UPT, UPT, URZ, URZ, URZ ;  /* 0x000000fffffff290 */ /* 0x000fe4000fffe0ff */
[----:B-1----:R-:W-:Y:S05]  /*4910*/  @!P4 IADD3 R9, P0, PT, R36, 0x580, RZ ;  /* 0x000005802409c810 */ /* 0x002fea0007f1e0ff */
[----:B--2---:R-:W-:Y:S01]  /*4920*/  @!P4 IMAD.X R0, RZ, RZ, R37, P0 ;  /* 0x000000ffff00c224 */ /* 0x004fe200000e0625 */
[----:B----4-:R-:W-:Y:S07]  /*4930*/  @!P2 BRA `(.L_x_90) ;  /* 0x00000044009ca947 */ /* 0x010fee0003800000 */
.L_x_176:
[----:B------:R-:W-:Y:S01]  /*4940*/  @!P4 R2UR UR9, R9 ;  /* 0x000000000909c2ca */ /* 0x000fe200000e0000 */
[----:B------:R-:W-:Y:S01]  /*4950*/  VOTEU.ALL UP0, P4 ;  /* 0x0000000000ff7886 */ /* 0x000fe20002000000 */
[----:B------:R-:W-:Y:S01]  /*4960*/  @!P4 R2UR UR8, R0 ;  /* 0x000000000008c2ca */ /* 0x000fe200000e0000 */
[----:B------:R-:W-:Y:S01]  /*4970*/  VOTEU.ALL UP2, P4 ;  /* 0x0000000000ff7886 */ /* 0x000fe20002040000 */
[----:B------:R-:W-:Y:S01]  /*4980*/  UMOV UR16, 0x0 ;  /* 0x0000000000107882 */ /* 0x000fe20000000000 */
[----:B------:R-:W-:Y:S01]  /*4990*/  UMOV UR17, 0x10000000 ;  /* 0x1000000000117882 */ /* 0x000fe20000000000 */
[----:B------:R-:W-:Y:S01]  /*49a0*/  @!UP0 UIADD3 UR40, UPT, UPT, UR7, 0x200, URZ ;  /* 0x0000020007288890 */ /* 0x000fe2000fffe0ff */
[----:B------:R-:W-:Y:S01]  /*49b0*/  @!P4 IMAD.MOV.U32 R0, RZ, RZ, 0x1000 ;  /* 0x00001000ff00c424 */ /* 0x000fe200078e00ff */
[----:B------:R-:W-:Y:S01]  /*49c0*/  UMOV UR44, UR36 ;  /* 0x00000024002c7c82 */ /* 0x000fe20008000000 */
[----:B------:R-:W-:Y:S01]  /*49d0*/  @!UP0 UIADD3 UR10, UPT, UPT, UR42, 0x40, URZ ;  /* 0x000000402a0a8890 */ /* 0x000fe2000fffe0ff */
[----:B------:R-:W-:Y:S01]  /*49e0*/  @!P4 IADD3 R9, P0, PT, R36, 0x580, RZ ;  /* 0x000005802409c810 */ /* 0x000fe20007f1e0ff */
[----:B------:R-:W-:Y:S01]  /*49f0*/  UMOV UR11, UR43 ;  /* 0x0000002b000b7c82 */ /* 0x000fe20008000000 */
[----:B------:R-:W-:Y:S01]  /*4a00*/  UMOV UR12, UR36 ;  /* 0x00000024000c7c82 */ /* 0x000fe20008000000 */
[----:B------:R-:W-:Y:S01]  /*4a10*/  IMAD.U32 R10, RZ, RZ, UR9 ;  /* 0x00000009ff0a7e24 */ /* 0x000fe2000f8e00ff */
[----:B------:R-:W-:Y:S01]  /*4a20*/  UMOV UR9, UR41 ;  /* 0x0000002900097c82 */ /* 0x000fe20008000000 */
[----:B------:R-:W-:Y:S01]  /*4a30*/  IMAD.U32 R11, RZ, RZ, UR8 ;  /* 0x00000008ff0b7e24 */ /* 0x000fe2000f8e00ff */
[----:B------:R-:W-:Y:S02]  /*4a40*/  @!UP0 UIADD3 UR8, UPT, UPT, UR7, 0xa00, URZ ;  /* 0x00000a0007088890 */ /* 0x000fe4000fffe0ff */
[----:B------:R-:W-:Y:S01]  /*4a50*/  @!P4 R2UR UR18, R10 ;  /* 0x000000000a12c2ca */ /* 0x000fe200000e0000 */
[----:B------:R-:W-:Y:S01]  /*4a60*/  VOTEU.ALL UP0, P4 ;  /* 0x0000000000ff7886 */ /* 0x000fe20002000000 */
[----:B------:R-:W-:Y:S01]  /*4a70*/  @!P4 R2UR UR19, R11 ;  /* 0x000000000b13c2ca */ /* 0x000fe200000e0000 */
[----:B------:R-:W-:Y:S11]  /*4a80*/  UPRMT UR14, UR37, 0x654, UR41 ;  /* 0x00000654250e7896 */ /* 0x000ff60008000029 */
[----:B------:R-:W-:Y:S01]  /*4a90*/  @!UPT UIADD3 URZ, UPT, UPT, URZ, URZ, URZ ;  /* 0x000000fffffff290 */ /* 0x000fe2000fffe0ff */
[----:B------:R2:W-:Y:S01]  /*4aa0*/  @!UP2 UTMALDG.3D [UR40], [UR18], desc[UR16] ;  /* 0x000010281200a5b4 */ /* 0x0005e20008011000 */
[----:B------:R2:W-:Y:S01]  /*4ab0*/  @!UP0 UTMALDG.3D [UR8], [UR18], desc[UR16] ;  /* 0x00001008120085b4 */ /* 0x0005e20008011000 */
[----:B------:R4:W-:Y:S01]  /*4ac0*/  @!P4 SYNCS.ARRIVE.TRANS64.RED.A0TR RZ, [UR7+0x20], R0 ;  /* 0x00002000ffffc9a7 */ /* 0x0009e20008300407 */
[----:B------:R-:W-:Y:S01]  /*4ad0*/  SYNCS.ARRIVE.TRANS64.RED.A1T0 RZ, [UR14], RZ ;  /* 0x000000ffffff79a7 */ /* 0x000fe2000810040e */
[----:B----4-:R-:W-:Y:S01]  /*4ae0*/  @!P4 IMAD.X R0, RZ, RZ, R37, P0 ;  /* 0x000000ffff00c224 */ /* 0x010fe200000e0625 */
[----:B------:R-:W4:Y:S02]  /*4af0*/  SYNCS.PHASECHK.TRANS64.TRYWAIT P2, [UR7+0x48], R12 ;  /* 0x0000480cff0075a7 */ /* 0x000f240008041107 */
[----:B--2-4-:R-:W-:Y:S05]  /*4b00*/  @!P2 BRA `(.L_x_91) ;  /* 0x000000440040a947 */ /* 0x014fea0003800000 */
.L_x_178:
        /* <DEDUP_REMOVED lines=8> */
[----:B------:R-:W-:Y:S01]  /*4b90*/  @!UP0 UIADD3 UR32, UPT, UPT, UR7, 0x1200, URZ ;  /* 0x0000120007208890 */ /* 0x000fe2000fffe0ff */
[----:B------:R-:W-:Y:S01]  /*4ba0*/  @!P4 IADD3 R21, P0, PT, R36, 0x580, RZ ;  /* 0x000005802415c810 */ /* 0x000fe20007f1e0ff */
[----:B------:R-:W-:Y:S01]  /*4bb0*/  UMOV UR35, UR43 ;  /* 0x0000002b00237c82 */ /* 0x000fe20008000000 */
[----:B------:R-:W-:Y:S02]  /*4bc0*/  @!UP0 UIADD3 UR10, UPT, UPT, UR42, 0x50, URZ ;  /* 0x000000502a0a8890 */ /* 0x000fe4000fffe0ff */
[----:B------:R-:W-:Y:S01]  /*4bd0*/  IMAD.U32 R10, RZ, RZ, UR9 ;  /* 0x00000009ff0a7e24 */ /* 0x000fe2000f8e00ff */
[----:B------:R-:W-:Y:S01]  /*4be0*/  UMOV UR9, UR33 ;  /* 0x0000002100097c82 */ /* 0x000fe20008000000 */
[----:B------:R-:W-:Y:S01]  /*4bf0*/  IMAD.U32 R11, RZ, RZ, UR8 ;  /* 0x00000008ff0b7e24 */ /* 0x000fe2000f8e00ff */
[----:B------:R-:W-:Y:S01]  /*4c00*/  @!UP0 UIADD3 UR8, UPT, UPT, UR7, 0x1a00, URZ ;  /* 0x00001a0007088890 */ /* 0x000fe2000fffe0ff */
[----:B------:R-:W-:Y:S01]  /*4c10*/  @!P4 IMAD.X R20, RZ, RZ, R37, P0 ;  /* 0x000000ffff14c224 */ /* 0x000fe200000e0625 */
[----:B------:R-:W-:Y:S01]  /*4c20*/  @!P4 R2UR UR18, R10 ;  /* 0x000000000a12c2ca */ /* 0x000fe200000e0000 */
[----:B------:R-:W-:Y:S01]  /*4c30*/  VOTEU.ALL UP0, P4 ;  /* 0x0000000000ff7886 */ /* 0x000fe20002000000 */
[----:B------:R-:W-:Y:S01]  /*4c40*/  @!P4 R2UR UR19, R11 ;  /* 0x000000000b13c2ca */ /* 0x000fe200000e0000 */
[----:B------:R-:W-:Y:S01]  /*4c50*/  UMOV UR11, UR43 ;  /* 0x0000002b000b7c82 */ /* 0x000fe20008000000 */
[----:B------:R-:W-:Y:S01]  /*4c60*/  UMOV UR12, UR36 ;  /* 0x00000024000c7c82 */ /* 0x000fe20008000000 */
[----:B------:R-:W-:Y:S10]  /*4c70*/  UPRMT UR14, UR37, 0x654, UR33 ;  /* 0x00000654250e7896 */ /* 0x000ff40008000021 */
[----:B------:R2:W-:Y:S01]  /*4c80*/  @!UP2 UTMALDG.3D [UR32], [UR18], desc[UR16] ;  /* 0x000010201200a5b4 */ /* 0x0005e20008011000 */
[----:B------:R2:W-:Y:S01]  /*4c90*/  @!UP0 UTMALDG.3D [UR8], [UR18], desc[UR16] ;  /* 0x00001008120085b4 */ /* 0x0005e20008011000 */
[----:B------:R2:W-:Y:S01]  /*4ca0*/  @!P4 SYNCS.ARRIVE.TRANS64.RED.A0TR RZ, [UR7+0x28], R0 ;  /* 0x00002800ffffc9a7 */ /* 0x0005e20008300407 */
[----:B------:R-:W-:Y:S01]  /*4cb0*/  SYNCS.ARRIVE.TRANS64.RED.A1T0 RZ, [UR14], RZ ;  /* 0x000000ffffff79a7 */ /* 0x000fe2000810040e */
[----:B------:R-:W4:Y:S02]  /*4cc0*/  SYNCS.PHASECHK.TRANS64.TRYWAIT P2, [UR7+0x50], R12 ;  /* 0x0000500cff0075a7 */ /* 0x000f240008041107 */
[----:B--2-4-:R-:W-:Y:S05]  /*4cd0*/  @!P2 BRA `(.L_x_92) ;  /* 0x0000004000e4a947 */ /* 0x014fea0003800000 */
.L_x_180:
[----:B------:R-:W2:Y:S01]  /*4ce0*/  LDC.64 R14, c[0x0][0xb10] ;  /* 0x0002c400ff0e7b82 */ /* 0x000ea20000000a00 */
[----:B------:R-:W-:Y:S01]  /*4cf0*/  @!P4 R2UR UR9, R21 ;  /* 0x000000001509c2ca */ /* 0x000fe200000e0000 */
[----:B------:R-:W-:Y:S01]  /*4d00*/  VOTEU.ALL UP0, P4 ;  /* 0x0000000000ff7886 */ /* 0x000fe20002000000 */
[----:B------:R-:W-:Y:S01]  /*4d10*/  @!P4 R2UR UR8, R20 ;  /* 0x000000001408c2ca */ /* 0x000fe200000e0000 */
[----:B------:R-:W-:Y:S01]  /*4d20*/  VOTEU.ALL UP2, P4 ;  /* 0x0000000000ff7886 */ /* 0x000fe20002040000 */
[----:B------:R-:W-:Y:S03]  /*4d30*/  UMOV UR16, 0x0 ;  /* 0x0000000000107882 */ /* 0x000fe60000000000 */
[----:B------:R-:W4:Y:S01]  /*4d40*/  LDC.64 R10, c[0x0][0xb18] ;  /* 0x0002c600ff0a7b82 */ /* 0x000f220000000a00 */
[----:B------:R-:W-:Y:S01]  /*4d50*/  @!UP0 UIADD3 UR26, UPT, UPT, UR42, 0x20, URZ ;  /* 0x000000202a1a8890 */ /* 0x000fe2000fffe0ff */
[----:B------:R-:W-:Y:S01]  /*4d60*/  @P3 SHF.R.U32.HI R24, RZ, 0x10, R29 ;  /* 0x00000010ff183819 */ /* 0x000fe2000001161d */
[----:B------:R-:W-:Y:S01]  /*4d70*/  @!UP0 UIADD3 UR24, UPT, UPT, UR7, 0x2200, URZ ;  /* 0x0000220007188890 */ /* 0x000fe2000fffe0ff */
[----:B------:R-:W-:Y:S01]  /*4d80*/  VIADD R27, R27, 0x1 ;  /* 0x000000011b1b7836 */ /* 0x000fe20000000000 */
[----:B------:R-:W-:Y:S03]  /*4d90*/  UMOV UR17, 0x10000000 ;  /* 0x1000000000117882 */ /* 0x000fe60000000000 */
[----:B------:R-:W5:Y:S01]  /*4da0*/  @!P1 LDC R0, c[0x0][0xb20] ;  /* 0x0002c800ff009b82 */ /* 0x000f620000000800 */
[----:B------:R-:W-:Y:S01]  /*4db0*/  UMOV UR27, UR43 ;  /* 0x0000002b001b7c82 */ /* 0x000fe20008000000 */
[----:B------:R-:W-:Y:S01]  /*4dc0*/  IMAD.U32 R20, RZ, RZ, UR9 ;  /* 0x00000009ff147e24 */ /* 0x000fe2000f8e00ff */
[----:B------:R-:W-:Y:S05]  /*4dd0*/  UMOV UR28, UR36 ;  /* 0x00000024001c7c82 */ /* 0x000fea0008000000 */
[----:B-1----:R-:W1:Y:S01]  /*4de0*/  @!P1 LDC R3, c[0x0][0xb0c] ;  /* 0x0002c300ff039b82 */ /* 0x002e620000000800 */
[----:B------:R-:W-:Y:S01]  /*4df0*/  IMAD.U32 R21, RZ, RZ, UR8 ;  /* 0x00000008ff157e24 */ /* 0x000fe2000f8e00ff */
[----:B------:R-:W-:Y:S01]  /*4e00*/  @!UP0 UIADD3 UR10, UPT, UPT, UR42, 0x60, URZ ;  /* 0x000000602a0a8890 */ /* 0x000fe2000fffe0ff */
[----:B------:R-:W-:Y:S01]  /*4e10*/  @!P4 R2UR UR18, R20 ;  /* 0x000000001412c2ca */ /* 0x000fe200000e0000 */
[----:B------:R-:W-:Y:S01]  /*4e20*/  @!UP0 UIADD3 UR8, UPT, UPT, UR7, 0x2a00, URZ ;  /* 0x00002a0007088890 */ /* 0x000fe2000fffe0ff */
[----:B------:R-:W-:Y:S01]  /*4e30*/  @!P4 IMAD.MOV.U32 R20, RZ, RZ, 0x1000 ;  /* 0x00001000ff14c424 */ /* 0x000fe200078e00ff */
[----:B------:R-:W-:Y:S01]  /*4e40*/  @!P4 R2UR UR19, R21 ;  /* 0x000000001513c2ca */ /* 0x000fe200000e0000 */
[----:B------:R-:W-:Y:S01]  /*4e50*/  VOTEU.ALL UP0, P4 ;  /* 0x0000000000ff7886 */ /* 0x000fe20002000000 */
[----:B------:R-:W-:Y:S01]  /*4e60*/  UMOV UR9, UR25 ;  /* 0x0000001900097c82 */ /* 0x000fe20008000000 */
[----:B------:R-:W-:Y:S01]  /*4e70*/  UMOV UR11, UR43 ;  /* 0x0000002b000b7c82 */ /* 0x000fe20008000000 */
[----:B------:R-:W-:Y:S01]  /*4e80*/  UMOV UR12, UR36 ;  /* 0x00000024000c7c82 */ /* 0x000fe20008000000 */
[----:B------:R-:W-:Y:S08]  /*4e90*/  UPRMT UR14, UR37, 0x654, UR25 ;  /* 0x00000654250e7896 */ /* 0x000ff00008000019 */
[----:B------:R1:W-:Y:S02]  /*4ea0*/  @!UP2 UTMALDG.3D [UR24], [UR18], desc[UR16] ;  /* 0x000010181200a5b4 */ /* 0x0003e40008011000 */
[----:B-1----:R-:W-:Y:S01]  /*4eb0*/  @!P1 ISETP.NE.AND P2, PT, R3, 0x1, PT ;  /* 0x000000010300980c */ /* 0x002fe20003f45270 */
[C---:B--2---:R-:W-:Y:S01]  /*4ec0*/  @!P1 IMAD.HI.U32 R14, R13.reuse, R14, RZ ;  /* 0x0000000e0d0e9227 */ /* 0x044fe200078e00ff */
[----:B----4-:R-:W-:Y:S01]  /*4ed0*/  @!P1 ISETP.NE.AND P0, PT, R10, 0x1, PT ;  /* 0x000000010a00980c */ /* 0x010fe20003f05270 */
[----:B------:R1:W-:Y:S01]  /*4ee0*/  @!UP0 UTMALDG.3D [UR8], [UR18], desc[UR16] ;  /* 0x00001008120085b4 */ /* 0x0003e20008011000 */
[----:B------:R1:W-:Y:S01]  /*4ef0*/  @!P4 SYNCS.ARRIVE.TRANS64.RED.A0TR RZ, [UR7+0x30], R20 ;  /* 0x00003014ffffc9a7 */ /* 0x0003e20008300407 */
[C---:B------:R-:W-:Y:S01]  /*4f00*/  @!P1 IMAD.HI.U32 R11, R8.reuse, R11, RZ ;  /* 0x0000000b080b9227 */ /* 0x040fe200078e00ff */
[----:B------:R-:W-:Y:S04]  /*4f10*/  @!P1 SHF.R.U32.HI R14, RZ, R15, R14 ;  /* 0x0000000fff0e9219 */ /* 0x000fe8000001160e */
[----:B-----5:R-:W-:Y:S02]  /*4f20*/  @!P1 SHF.R.U32.HI R9, RZ, R0, R11 ;  /* 0x00000000ff099219 */ /* 0x020fe4000001160b */
[----:B------:R-:W-:Y:S02]  /*4f30*/  @!P1 SEL R14, R13, R14, !P2 ;  /* 0x0000000e0d0e9207 */ /* 0x000fe40005000000 */
[----:B------:R-:W-:Y:S05]  /*4f40*/  @!P1 SEL R9, R8, R9, !P0 ;  /* 0x0000000908099207 */ /* 0x000fea0004000000 */
[----:B------:R-:W-:Y:S01]  /*4f50*/  @!P1 IMAD.IADD R0, R9, 0x1, -R14 ;  /* 0x0000000109009824 */ /* 0x000fe200078e0a0e */
[----:B------:R-:W-:Y:S01]  /*4f60*/  SYNCS.ARRIVE.TRANS64.RED.A1T0 RZ, [UR14], RZ ;  /* 0x000000ffffff79a7 */ /* 0x000fe2000810040e */
[----:B------:R-:W-:Y:S02]  /*4f70*/  @!P1 IMAD.IADD R9, R14, 0x1, -R9 ;  /* 0x000000010e099824 */ /* 0x000fe400078e0a09 */
[----:B------:R-:W-:Y:S02]  /*4f80*/  @!P1 IMAD R13, R0, R3, R13 ;  /* 0x00000003000d9224 */ /* 0x000fe400078e020d */
[----:B------:R-:W-:Y:S01]  /*4f90*/  @!P1 IMAD R8, R9, R10, R8 ;  /* 0x0000000a09089224 */ /* 0x000fe200078e0208 */
[----:B------:R-:W2:Y:S02]  /*4fa0*/  SYNCS.PHASECHK.TRANS64.TRYWAIT P5, [UR7+0x58], R12 ;  /* 0x0000580cff0075a7 */ /* 0x000ea400080a1107 */
[----:B-12---:R-:W-:Y:S05]  /*4fb0*/  @!P5 BRA `(.L_x_93) ;  /* 0x000000400044d947 */ /* 0x006fea0003800000 */
.L_x_182:
[----:B-1----:R-:W-:Y:S01]  /*4fc0*/  @!P4 IADD3 R3, P0, PT, R36, 0x580, RZ ;  /* 0x000005802403c810 */ /* 0x002fe20007f1e0ff */
[----:B------:R-:W-:Y:S01]  /*4fd0*/  VOTEU.ALL UP0, P4 ;  /* 0x0000000000ff7886 */ /* 0x000fe20002000000 */
[----:B------:R-:W-:Y:S01]  /*4fe0*/  VOTEU.ALL UP2, P4 ;  /* 0x0000000000ff7886 */ /* 0x000fe20002040000 */
[----:B------:R-:W-:Y:S01]  /*4ff0*/  UMOV UR14, 0x0 ;  /* 0x00000000000e7882 */ /* 0x000fe20000000000 */
[----:B------:R-:W-:Y:S01]  /*5000*/  @!P4 R2UR UR9, R3 ;  /* 0x000000000309c2ca */ /* 0x000fe200000e0000 */
[----:B------:R-:W-:Y:S01]  /*5010*/  @!P4 IMAD.X R0, RZ, RZ, R37, P0 ;  /* 0x000000ffff00c224 */ /* 0x000fe200000e0625 */
[----:B------:R-:W-:Y:S01]  /*5020*/  @!UP0 UIADD3 UR17, UPT, UPT, UR7, 0x38, URZ ;  /* 0x0000003807118890 */ /* 0x000fe2000fffe0ff */
[----:B------:R-:W-:Y:S01]  /*5030*/  ISETP.NE.AND P0, PT, R27, 0x2, PT ;  /* 0x000000021b00780c */ /* 0x000fe20003f05270 */
[----:B------:R-:W-:Y:S01]  /*5040*/  @!UP0 UIADD3 UR18, UPT, UPT, UR42, 0x30, URZ ;  /* 0x000000302a128890 */ /* 0x000fe2000fffe0ff */
[----:B------:R-:W-:Y:S01]  /*5050*/  LOP3.LUT R32, R32, 0x1, RZ, 0x3c, !PT ;  /* 0x0000000120207812 */ /* 0x000fe200078e3cff */
[----:B------:R-:W-:Y:S01]  /*5060*/  @!UP0 UIADD3 UR16, UPT, UPT, UR7, 0x3200, URZ ;  /* 0x0000320007108890 */ /* 0x000fe2000fffe0ff */
[----:B------:R-:W-:Y:S01]  /*5070*/  @!P4 R2UR UR8, R0 ;  /* 0x000000000008c2ca */ /* 0x000fe200000e0000 */
[----:B------:R-:W-:Y:S01]  /*5080*/  UMOV UR15, 0x10000000 ;  /* 0x10000000000f7882 */ /* 0x000fe20000000000 */
[----:B------:R-:W-:Y:S01]  /*5090*/  UMOV UR19, UR43 ;  /* 0x0000002b00137c82 */ /* 0x000fe20008000000 */
[----:B------:R-:W-:Y:S01]  /*50a0*/  UMOV UR20, UR36 ;  /* 0x0000002400147c82 */ /* 0x000fe20008000000 */
[----:B------:R-:W-:Y:S01]  /*50b0*/  @!UP0 UIADD3 UR10, UPT, UPT, UR42, 0x70, URZ ;  /* 0x000000702a0a8890 */ /* 0x000fe2000fffe0ff */
[----:B------:R-:W-:Y:S01]  /*50c0*/  SEL R0, RZ, 0x1, P0 ;  /* 0x00000001ff007807 */ /* 0x000fe20000000000 */
[----:B------:R-:W-:Y:S01]  /*50d0*/  IMAD.U32 R10, RZ, RZ, UR9 ;  /* 0x00000009ff0a7e24 */ /* 0x000fe2000f8e00ff */
[----:B------:R-:W-:Y:S01]  /*50e0*/  UMOV UR11, UR43 ;  /* 0x0000002b000b7c82 */ /* 0x000fe20008000000 */
[----:B------:R-:W-:Y:S01]  /*50f0*/  UMOV UR12, UR36 ;  /* 0x00000024000c7c82 */ /* 0x000fe20008000000 */
[----:B------:R-:W-:Y:S01]  /*5100*/  UMOV UR9, UR17 ;  /* 0x0000001100097c82 */ /* 0x000fe20008000000 */
[----:B------:R-:W-:Y:S01]  /*5110*/  @P3 R2UR UR36, R24 ;  /* 0x00000000182432ca */ /* 0x000fe200000e0000 */
[----:B------:R-:W-:Y:S01]  /*5120*/  IMAD.IADD R20, R8, 0x1, R58 ;  /* 0x0000000108147824 */ /* 0x000fe200078e023a */
[----:B------:R-:W-:Y:S01]  /*5130*/  @!P4 R2UR UR22, R10 ;  /* 0x000000000a16c2ca */ /* 0x000fe200000e0000 */
[----:B------:R-:W-:Y:S01]  /*5140*/  IMAD.U32 R11, RZ, RZ, UR8 ;  /* 0x00000008ff0b7e24 */ /* 0x000fe2000f8e00ff */
[----:B------:R-:W-:Y:S01]  /*5150*/  @!UP0 UIADD3 UR8, UPT, UPT, UR7, 0x3a00, URZ ;  /* 0x00003a0007088890 */ /* 0x000fe2000fffe0ff */
[----:B------:R-:W-:Y:S01]  /*5160*/  LOP3.LUT R25, R25, R0, RZ, 0x3c, !PT ;  /* 0x0000000019197212 */ /* 0x000fe200078e3cff */
[----:B------:R-:W-:Y:S01]  /*5170*/  VOTEU.ALL UP0, P4 ;  /* 0x0000000000ff7886 */ /* 0x000fe20002000000 */
[----:B------:R-:W-:Y:S01]  /*5180*/  IMAD.IADD R21, R13, 0x1, R60 ;  /* 0x000000010d157824 */ /* 0x000fe200078e023c */
[----:B------:R-:W-:Y:S02]  /*5190*/  @!P4 R2UR UR23, R11 ;  /* 0x000000000b17c2ca */ /* 0x000fe400000e0000 */
[----:B------:R-:W-:Y:S11]  /*51a0*/  SEL R27, R27, RZ, P0 ;  /* 0x000000ff1b1b7207 */ /* 0x000ff60000000000 */
[----:B------:R2:W-:Y:S01]  /*51b0*/  @!UP2 UTMALDG.3D [UR16], [UR22], desc[UR14] ;  /* 0x00000e101600a5b4 */ /* 0x0005e20008011000 */
[----:B------:R2:W-:Y:S01]  /*51c0*/  @!UP0 UTMALDG.3D [UR8], [UR22], desc[UR14] ;  /* 0x00000e08160085b4 */ /* 0x0005e20008011000 */
[----:B------:R2:W-:Y:S01]  /*51d0*/  @!P4 SYNCS.ARRIVE.TRANS64.RED.A0TR RZ, [UR7+0x38], R23 ;  /* 0x00003817ffffc9a7 */ /* 0x0005e20008300407 */
[----:B------:R-:W-:Y:S01]  /*51e0*/  UPLOP3.LUT UP0, UPT, UPT, UPT, UPT, 0x80, 0x8 ;  /* 0x000000000008789c */ /* 0x000fe20003f0f070 */
[----:B------:R-:W-:Y:S01]  /*51f0*/  SYNCS.ARRIVE.TRANS64.RED.A1T0 RZ, [UR13], RZ ;  /* 0x000000ffffff79a7 */ /* 0x000fe2000810040d */
[----:B------:R-:W-:Y:S09]  /*5200*/  @P3 BRA `(.L_x_94) ;  /* 0xfffffff000303947 */ /* 0x000ff2000383ffff */
[----:B------:R-:W-:-:S04]  /*5210*/  SHF.L.U32 R3, R32, 0x1f, RZ ;  /* 0x0000001f20037819 */ /* 0x000fc800000006ff */
[----:B------:R-:W1:Y:S02]  /*5220*/  SYNCS.PHASECHK.TRANS64.TRYWAIT P0, [UR7+0x40], R3 ;  /* 0x00004003ff0075a7 */ /* 0x000e640008001107 */
[----:B-1----:R-:W-:Y:S05]  /*5230*/  @!P0 BRA `(.L_x_95) ;  /* 0x0000003c00bc8947 */ /* 0x002fea0003800000 */
.L_x_184:
[----:B------:R-:W4:Y:S02]  /*5240*/  SYNCS.PHASECHK.TRANS64.TRYWAIT P0, [UR7+0x48], R3 ;  /* 0x00004803ff0075a7 */ /* 0x000f240008001107 */
[----:B----4-:R-:W-:Y:S05]  /*5250*/  @!P0 BRA `(.L_x_96) ;  /* 0x0000003c00cc8947 */ /* 0x010fea0003800000 */
.L_x_186:
[----:B------:R-:W4:Y:S02]  /*5260*/  SYNCS.PHASECHK.TRANS64.TRYWAIT P0, [UR7+0x50], R3 ;  /* 0x00005003ff0075a7 */ /* 0x000f240008001107 */
[----:B----4-:R-:W-:Y:S05]  /*5270*/  @!P0 BRA `(.L_x_97) ;  /* 0x0000003c00dc8947 */ /* 0x010fea0003800000 */
.L_x_188:
[----:B-1----:R-:W-:-:S07]  /*5280*/  MOV R0, UR7 ;  /* 0x0000000700007c02 */ /* 0x002fce0008000f00 */
.L_x_98:
[----:B-1----:R-:W-:-:S04]  /*5290*/  SHF.L.U32 R3, R32, 0x1f, RZ ;  /* 0x0000001f20037819 */ /* 0x002fc800000006ff */
[----:B------:R1:W4:Y:S03]  /*52a0*/  SYNCS.PHASECHK.TRANS64.TRYWAIT P0, [R0+URZ+0x58], R3 ;  /* 0x00005803000075a7 */ /* 0x00032600080011ff */
[----:B----4-:R-:W-:Y:S05]  /*52b0*/  @!P0 NANOSLEEP.SYNCS 0x989680 ;  /* 0x009896800000895d */ /* 0x010fea0003900000 */
[----:B------:R-:W4:Y:S02]  /*52c0*/  @!P0 SYNCS.PHASECHK.TRANS64 P0, [R0+URZ+0x58], R3 ;  /* 0x00005803000085a7 */ /* 0x000f2400080010ff */
[----:B--2-4-:R-:W-:Y:S05]  /*52d0*/  @P0 EXIT ;  /* 0x000000000000094d */ /* 0x014fea0003800000 */
[----:B------:R-:W-:Y:S05]  /*52e0*/  BRA `(.L_x_98) ;  /* 0xfffffffc00e87947 */ /* 0x000fea000383ffff */
.L_x_83:
[----:B------:R-:W-:-:S06]  /*52f0*/  UISETP.GE.AND UP0, UPT, UR10, 0x4, UPT ;  /* 0x000000040a00788c */ /* 0x000fcc000bf06270 */
[----:B------:R-:W-:-:S13]  /*5300*/  PLOP3.LUT P0, PT, PT, PT, UP0, 0x80, 0x8 ;  /* 0x000000000008781c */ /* 0x000fda0003f0f008 */
[----:B------:R-:W-:Y:S05]  /*5310*/  @!P0 EXIT ;  /* 0x000000000000894d */ /* 0x000fea0003800000 */
[----:B------:R-:W-:Y:S01]  /*5320*/  BAR.SYNC.DEFER_BLOCKING 0x6, 0xa0 ;  /* 0x0182800000007b1d */ /* 0x000fe20000010000 */
[----:B------:R-:W-:Y:S02]  /*5330*/  IMAD.SHL.U32 R4, R66, 0x200000, RZ ;  /* 0x0020000042047824 */ /* 0x000fe400078e00ff */
[----:B------:R-:W-:Y:S02]  /*5340*/  HFMA2 R71, -RZ, RZ, 0, 5.9604644775390625e-08 ;  /* 0x00000001ff477431 */ /* 0x000fe400000001ff */
[C---:B------:R-:W-:Y:S01]  /*5350*/  IMAD.SHL.U32 R65, R72.reuse, 0x10, RZ ;  /* 0x0000001048417824 */ /* 0x040fe200078e00ff */
[----:B------:R-:W-:Y:S01]  /*5360*/  MOV R69, RZ ;  /* 0x000000ff00457202 */ /* 0x000fe20000000f00 */
[----:B------:R-:W-:Y:S01]  /*5370*/  IMAD.U32 R33, R72, 0x10000, RZ ;  /* 0x0001000048217824 */ /* 0x000fe200078e00ff */
[----:B------:R-:W-:Y:S01]  /*5380*/  UMOV UR48, 0x400 ;  /* 0x0000040000307882 */ /* 0x000fe20000000000 */
[----:B------:R-:W1:Y:S01]  /*5390*/  LDC R63, c[0x0][0x370] ;  /* 0x0000dc00ff3f7b82 */ /* 0x000e620000000800 */
[----:B------:R-:W-:Y:S01]  /*53a0*/  ULEA UR48, UR37, UR48, 0x18 ;  /* 0x0000003025307291 */ /* 0x000fe2000f8ec0ff */
[----:B------:R-:W-:Y:S01]  /*53b0*/  LOP3.LUT R4, R4, 0x200000, RZ, 0xc0, !PT ;  /* 0x0020000004047812 */ /* 0x000fe200078ec0ff */
[----:B------:R-:W-:Y:S01]  /*53c0*/  IMAD.SHL.U32 R64, R72, 0x2, RZ ;  /* 0x0000000248407824 */ /* 0x000fe200078e00ff */
[C---:B------:R-:W-:Y:S01]  /*53d0*/  LOP3.LUT R5, R65.reuse, 0x40, RZ, 0xc0, !PT ;  /* 0x0000004041057812 */ /* 0x040fe200078ec0ff */
[----:B------:R-:W-:Y:S01]  /*53e0*/  IMAD.SHL.U32 R3, R66, 0x200, RZ ;  /* 0x0000020042037824 */ /* 0x000fe200078e00ff */
[----:B------:R-:W-:Y:S01]  /*53f0*/  LOP3.LUT R2, R65, 0x5b0, RZ, 0xc0, !PT ;  /* 0x000005b041027812 */ /* 0x000fe200078ec0ff */
[----:B------:R-:W-:Y:S01]  /*5400*/  UIADD3 UR4, UPT, UPT, UR48, 0x200, URZ ;  /* 0x0000020030047890 */ /* 0x000fe2000fffe0ff */
[----:B------:R-:W2:Y:S01]  /*5410*/  LDC R28, c[0x0][0xb0c] ;  /* 0x0002c300ff1c7b82 */ /* 0x000ea20000000800 */
[----:B------:R-:W-:Y:S01]  /*5420*/  LOP3.LUT R33, R4, 0x400000, R33, 0xf8, !PT ;  /* 0x0040000004217812 */ /* 0x000fe200078ef821 */
[----:B------:R-:W-:Y:S01]  /*5430*/  IMAD.MOV.U32 R30, RZ, RZ, RZ ;  /* 0x000000ffff1e7224 */ /* 0x000fe200078e00ff */
[----:B------:R-:W-:Y:S01]  /*5440*/  LOP3.LUT R64, R5, 0x8, R64, 0xf8, !PT ;  /* 0x0000000805407812 */ /* 0x000fe200078ef840 */
[----:B------:R-:W-:Y:S01]  /*5450*/  IMAD.MOV.U32 R70, RZ, RZ, RZ ;  /* 0x000000ffff467224 */ /* 0x000fe200078e00ff */
[----:B------:R-:W-:Y:S01]  /*5460*/  LOP3.LUT R3, R2, 0x200, R3, 0xf8, !PT ;  /* 0x0000020002037812 */ /* 0x000fe200078ef803 */
[----:B------:R-:W-:Y:S01]  /*5470*/  IMAD.MOV.U32 R76, RZ, RZ, RZ ;  /* 0x000000ffff4c7224 */ /* 0x000fe200078e00ff */
[----:B------:R-:W-:Y:S01]  /*5480*/  LOP3.LUT P0, RZ, R65, 0x40, RZ, 0xc0, !PT ;  /* 0x0000004041ff7812 */ /* 0x000fe2000780c0ff */
[----:B------:R-:W3:Y:S01]  /*5490*/  LDC R61, c[0x0][0xb20] ;  /* 0x0002c800ff3d7b82 */ /* 0x000ee20000000800 */
[----:B------:R-:W4:Y:S01]  /*54a0*/  LDS R0, [UR48+0x120] ;  /* 0x00012030ff007984 */ /* 0x000f220008000800 */
[----:B------:R-:W-:Y:S01]  /*54b0*/  LOP3.LUT R64, R3, R64, RZ, 0xfc, !PT ;  /* 0x0000004003407212 */ /* 0x000fe200078efcff */
[----:B------:R-:W-:Y:S01]  /*54c0*/  IMAD.U32 R67, RZ, RZ, UR4 ;  /* 0x00000004ff437e24 */ /* 0x000fe2000f8e00ff */
[----:B------:R-:W-:Y:S01]  /*54d0*/  LOP3.LUT R72, R72, 0x60, RZ, 0xc0, !PT ;  /* 0x0000006048487812 */ /* 0x000fe200078ec0ff */
[----:B------:R-:W1:Y:S03]  /*54e0*/  LDCU.64 UR52, c[0x0][0x348] ;  /* 0x00006900ff3477ac */ /* 0x000e660008000a00 */
[----:B------:R-:W1:Y:S01]  /*54f0*/  LDC R27, c[0x0][0xb30] ;  /* 0x0002cc00ff1b7b82 */ /* 0x000e620000000800 */
[----:B------:R-:W1:Y:S01]  /*5500*/  LDCU.64 UR38, c[0x0][0x888] ;  /* 0x00011100ff2677ac */ /* 0x000e620008000a00 */
[----:B------:R-:W1:Y:S06]  /*5510*/  LDCU.64 UR44, c[0x0][0x890] ;  /* 0x00011200ff2c77ac */ /* 0x000e6c0008000a00 */
[----:B------:R-:W1:Y:S01]  /*5520*/  LDC.64 R56, c[0x0][0xb10] ;  /* 0x0002c400ff387b82 */ /* 0x000e620000000a00 */
[----:B------:R-:W-:Y:S01]  /*5530*/  UMOV UR49, URZ ;  /* 0x000000ff00317c82 */ /* 0x000fe20008000000 */
[----:B------:R-:W-:-:S06]  /*5540*/  UMOV UR51, URZ ;  /* 0x000000ff00337c82 */ /* 0x000fcc0008000000 */
[----:B------:R-:W1:Y:S08]  /*5550*/  LDC.64 R24, c[0x0][0xb18] ;  /* 0x0002c600ff187b82 */ /* 0x000e700000000a00 */
[----:B------:R-:W1:Y:S08]  /*5560*/  LDC.64 R22, c[0x0][0xb28] ;  /* 0x0002ca00ff167b82 */ /* 0x000e700000000a00 */
[----:B------:R-:W1:Y:S01]  /*5570*/  LDC.64 R54, c[0x0][0x8b0] ;  /* 0x00022c00ff367b82 */ /* 0x000e620000000a00 */
[----:B----4-:R-:W-:Y:S01]  /*5580*/  IMAD.IADD R33, R0, 0x1, R33 ;  /* 0x0000000100217824 */ /* 0x010fe200078e0221 */
[----:B------:R-:W-:-:S06]  /*5590*/  P2R R0, PR, RZ, 0x1 ;  /* 0x00000001ff007803 */ /* 0x000fcc0000000000 */
[----:B------:R-:W4:Y:S08]  /*55a0*/  LDC.64 R52, c[0x0][0x8a8] ;  /* 0x00022a00ff347b82 */ /* 0x000f300000000a00 */
[----:B--23--:R-:W1:Y:S02]  /*55b0*/  LDC R62, c[0x0][0x374] ;  /* 0x0000dd00ff3e7b82 */ /* 0x00ce640000000800 */
.L_x_142:
[C---:B------:R-:W-:Y:S02]  /*55c0*/  LEA R0, R76.reuse, UR48, 0x3 ;  /* 0x000000304c007c11 */ /* 0x040fe4000f8e18ff */
[----:B------:R-:W-:Y:S02]  /*55d0*/  SHF.L.U32 R3, R69, 0x1f, RZ ;  /* 0x0000001f45037819 */ /* 0x000fe400000006ff */
[----:B------:R-:W-:Y:S02]  /*55e0*/  LEA R16, R76, UR48, 0x4 ;  /* 0x000000304c107c11 */ /* 0x000fe4000f8e20ff */
[----:B--2---:R-:W2:Y:S02]  /*55f0*/  SYNCS.PHASECHK.TRANS64.TRYWAIT P0, [R0+URZ+0x70], R3 ;  /* 0x00007003000075a7 */ /* 0x004ea400080011ff */
[----:B--2---:R-:W-:Y:S05]  /*5600*/  @!P0 BRA `(.L_x_99) ;  /* 0x0000003c00108947 */ /* 0x004fea0003800000 */
.L_x_189:
[----:B------:R-:W3:Y:S01]  /*5610*/  LDC.64 R12, c[0x0][0xb10] ;  /* 0x0002c400ff0c7b82 */ /* 0x000ee20000000a00 */
[----:B------:R-:W4:Y:S01]  /*5620*/  LDS.128 R16, [R16+0x100] ;  /* 0x0001000010107984 */ /* 0x000f220000000c00 */
[----:B-1----:R-:W-:Y:S01]  /*5630*/  ISETP.NE.AND P1, PT, R27, 0x1, PT ;  /* 0x000000011b00780c */ /* 0x002fe20003f25270 */
[----:B--2---:R-:W-:Y:S01]  /*5640*/  VIADD R0, R0, 0x80 ;  /* 0x0000008000007836 */ /* 0x004fe20000000000 */
[----:B------:R-:W-:Y:S04]  /*5650*/  ISETP.GE.AND P0, PT, R26, 0x1, PT ;  /* 0x000000011a00780c */ /* 0x000fe80003f06270 */
[----:B------:R-:W1:Y:S01]  /*5660*/  LDC.64 R10, c[0x0][0xb18] ;  /* 0x0002c600ff0a7b82 */ /* 0x000e620000000a00 */
[----:B------:R-:W-:Y:S01]  /*5670*/  PRMT R0, RZ, 0x654, R0 ;  /* 0x00000654ff007816 */ /* 0x000fe20000000000 */
[----:B------:R-:W-:Y:S01]  /*5680*/  @!PT LDS RZ, [RZ] ;  /* 0x00000000fffff984 */ /* 0x000fe20000000800 */
[----:B------:R-:W-:Y:S01]  /*5690*/  @!PT LDS RZ, [RZ] ;  /* 0x00000000fffff984 */ /* 0x000fe20000000800 */
[----:B------:R-:W-:Y:S01]  /*56a0*/  @!PT LDS RZ, [RZ] ;  /* 0x00000000fffff984 */ /* 0x000fe20000000800 */
[----:B------:R-:W-:Y:S01]  /*56b0*/  @!PT LDS RZ, [RZ] ;  /* 0x00000000fffff984 */ /* 0x000fe20000000800 */
[----:B------:R2:W-:Y:S06]  /*56c0*/  MEMBAR.ALL.CTA ;  /* 0x0000000000007992 */ /* 0x0005ec0000008000 */
[----:B--2---:R-:W2:Y:S01]  /*56d0*/  FENCE.VIEW.ASYNC.S ;  /* 0x00000000000073c6 */ /* 0x004ea20000000000 */
[----:B------:R-:W1:Y:S08]  /*56e0*/  @!P1 LDC R14, c[0x0][0xb20] ;  /* 0x0002c800ff0e9b82 */ /* 0x000e700000000800 */
[----:B------:R-:W1:Y:S01]  /*56f0*/  @!P1 LDC R9, c[0x0][0xb0c] ;  /* 0x0002c300ff099b82 */ /* 0x000e620000000800 */
[----:B--2---:R2:W-:Y:S01]  /*5700*/  SYNCS.ARRIVE.TRANS64.RED.A1T0 RZ, [R0+URZ], RZ ;  /* 0x000000ff00ff79a7 */ /* 0x0045e200081004ff */
[----:B----4-:R-:W-:Y:S04]  /*5710*/  LOP3.LUT P4, RZ, R18, 0x1, RZ, 0xc0, !PT ;  /* 0x0000000112ff7812 */ /* 0x010fe8000788c0ff */
[----:B------:R-:W-:Y:S09]  /*5720*/  P2R R73, PR, RZ, 0x10 ;  /* 0x00000010ff497803 */ /* 0x000ff20000000000 */
[----:B------:R-:W-:Y:S02]  /*5730*/  @P4 MOV R31, R16 ;  /* 0x00000010001f4202 */ /* 0x000fe40000000f00 */
[----:B------:R-:W-:Y:S01]  /*5740*/  @P4 LOP3.LUT R29, R17, 0xffff, RZ, 0xc0, !PT ;  /* 0x0000ffff111d4812 */ /* 0x000fe200078ec0ff */
[----:B--23--:R-:W-:Y:S06]  /*5750*/  @!P0 BRA `(.L_x_100) ;  /* 0x0000000000a48947 */ /* 0x00cfec0003800000 */
[----:B------:R-:W-:Y:S01]  /*5760*/  IMAD.HI.U32 R36, R62, R25, RZ ;  /* 0x000000193e247227 */ /* 0x000fe200078e00ff */
[----:B------:R-:W-:Y:S02]  /*5770*/  ISETP.NE.AND P0, PT, R24, 0x1, PT ;  /* 0x000000011800780c */ /* 0x000fe40003f05270 */
[----:B------:R-:W-:Y:S01]  /*5780*/  ISETP.NE.AND P2, PT, R26, 0x1, PT ;  /* 0x000000011a00780c */ /* 0x000fe20003f45270 */
[-C--:B------:R-:W-:Y:S01]  /*5790*/  IMAD.HI.U32 R34, R63, R56.reuse, RZ ;  /* 0x000000383f227227 */ /* 0x080fe200078e00ff */
[----:B------:R-:W-:Y:S02]  /*57a0*/  SHF.R.U32.HI R37, RZ, R61, R36 ;  /* 0x0000003dff257219 */ /* 0x000fe40000011624 */
[----:B------:R-:W-:Y:S01]  /*57b0*/  ISETP.NE.AND P3, PT, R28, 0x1, PT ;  /* 0x000000011c00780c */ /* 0x000fe20003f65270 */
[----:B------:R-:W-:Y:S01]  /*57c0*/  IMAD.HI.U32 R40, R29, R25, RZ ;  /* 0x000000191d287227 */ /* 0x000fe200078e00ff */
[----:B------:R-:W-:Y:S02]  /*57d0*/  SHF.R.U32.HI R34, RZ, R57, R34 ;  /* 0x00000039ff227219 */ /* 0x000fe40000011622 */
[----:B------:R-:W-:Y:S01]  /*57e0*/  SEL R3, R62, R37, !P0 ;  /* 0x000000253e037207 */ /* 0x000fe20004000000 */
[----:B------:R-:W-:Y:S01]  /*57f0*/  IMAD.HI.U32 R38, R31, R56, RZ ;  /* 0x000000381f267227 */ /* 0x000fe200078e00ff */
[----:B------:R-:W-:Y:S03]  /*5800*/  SEL R7, R63, R34, !P3 ;  /* 0x000000223f077207 */ /* 0x000fe60005800000 */
[-C--:B------:R-:W-:Y:S01]  /*5810*/  IMAD.HI.U32 R34, R3, R22.reuse, RZ ;  /* 0x0000001603227227 */ /* 0x080fe200078e00ff */
[----:B------:R-:W-:Y:S03]  /*5820*/  SHF.R.U32.HI R38, RZ, R57, R38 ;  /* 0x00000039ff267219 */ /* 0x000fe60000011626 */
[----:B------:R-:W-:Y:S01]  /*5830*/  IMAD.HI.U32 R36, R7, R22, RZ ;  /* 0x0000001607247227 */ /* 0x000fe200078e00ff */
[----:B------:R-:W-:Y:S02]  /*5840*/  @P2 SHF.R.U32.HI R3, RZ, R23, R34 ;  /* 0x00000017ff032219 */ /* 0x000fe40000011622 */
[----:B------:R-:W-:Y:S02]  /*5850*/  SHF.R.U32.HI R34, RZ, R61, R40 ;  /* 0x0000003dff227219 */ /* 0x000fe40000011628 */
[----:B------:R-:W-:Y:S01]  /*5860*/  @P2 SHF.R.U32.HI R7, RZ, R23, R36 ;  /* 0x00000017ff072219 */ /* 0x000fe20000011624 */
[C---:B------:R-:W-:Y:S01]  /*5870*/  IMAD R2, R26.reuse, R3, RZ ;  /* 0x000000031a027224 */ /* 0x040fe200078e02ff */
[----:B------:R-:W-:Y:S02]  /*5880*/  SEL R5, R29, R34, !P0 ;  /* 0x000000221d057207 */ /* 0x000fe40004000000 */
[----:B------:R-:W-:Y:S01]  /*5890*/  SEL R3, R31, R38, !P3 ;  /* 0x000000261f037207 */ /* 0x000fe20005800000 */
[----:B------:R-:W-:Y:S01]  /*58a0*/  IMAD R4, R26, R7, RZ ;  /* 0x000000071a047224 */ /* 0x000fe200078e02ff */
[C---:B------:R-:W-:Y:S01]  /*58b0*/  ISETP.GE.AND P0, PT, R5.reuse, R2, PT ;  /* 0x000000020500720c */ /* 0x040fe20003f06270 */
[----:B------:R-:W-:Y:S03]  /*58c0*/  IMAD.HI.U32 R6, R5, R22, RZ ;  /* 0x0000001605067227 */ /* 0x000fe600078e00ff */
[----:B------:R-:W-:Y:S01]  /*58d0*/  ISETP.GE.OR P0, PT, R3, R4, P0 ;  /* 0x000000040300720c */ /* 0x000fe20000706670 */
[----:B------:R-:W-:Y:S01]  /*58e0*/  IMAD.MOV R4, RZ, RZ, -R3 ;  /* 0x000000ffff047224 */ /* 0x000fe200078e0a03 */
[-C--:B------:R-:W-:Y:S03]  /*58f0*/  SHF.R.U32.HI R6, RZ, R23.reuse, R6 ;  /* 0x00000017ff067219 */ /* 0x080fe60000011606 */
[----:B------:R-:W-:Y:S01]  /*5900*/  IMAD R31, R28, R4, R31 ;  /* 0x000000041c1f7224 */ /* 0x000fe200078e021f */
[----:B------:R-:W-:Y:S05]  /*5910*/  SEL R15, R5, R6, !P2 ;  /* 0x00000006050f7207 */ /* 0x000fea0005000000 */
[----:B------:R-:W-:Y:S02]  /*5920*/  IMAD.MOV R6, RZ, RZ, -R15 ;  /* 0x000000ffff067224 */ /* 0x000fe400078e0a0f */
[C---:B------:R-:W-:Y:S04]  /*5930*/  @!P0 IMAD.HI.U32 R2, R3.reuse, R22, RZ ;  /* 0x0000001603028227 */ /* 0x040fe800078e00ff */
[----:B------:R-:W-:Y:S01]  /*5940*/  IMAD R6, R26, R6, R5 ;  /* 0x000000061a067224 */ /* 0x000fe200078e0205 */
[----:B------:R-:W-:Y:S04]  /*5950*/  @!P0 SHF.R.U32.HI R2, RZ, R23, R2 ;  /* 0x00000017ff028219 */ /* 0x000fe80000011602 */
[----:B------:R-:W-:Y:S02]  /*5960*/  @!P0 SEL R0, R3, R2, !P2 ;  /* 0x0000000203008207 */ /* 0x000fe40005000000 */
[----:B------:R-:W-:Y:S02]  /*5970*/  IADD3 R2, PT, PT, -R5, RZ, RZ ;  /* 0x000000ff05027210 */ /* 0x000fe40007ffe1ff */
[----:B------:R-:W-:Y:S01]  /*5980*/  @!P0 IADD3 R8, PT, PT, R15, -R0, RZ ;  /* 0x800000000f088210 */ /* 0x000fe20007ffe0ff */
[----:B------:R-:W-:Y:S02]  /*5990*/  @!P0 IMAD R0, R7, R6, R0 ;  /* 0x0000000607008224 */ /* 0x000fe400078e0200 */
[----:B------:R-:W-:Y:S02]  /*59a0*/  IMAD R29, R24, R2, R29 ;  /* 0x00000002181d7224 */ /* 0x000fe400078e021d */
[----:B------:R-:W-:Y:S02]  /*59b0*/  @!P0 IMAD R5, R8, R26, R3 ;  /* 0x0000001a08058224 */ /* 0x000fe400078e0203 */
[----:B------:R-:W-:Y:S04]  /*59c0*/  @!P0 IMAD.MOV.U32 R3, RZ, RZ, R0 ;  /* 0x000000ffff038224 */ /* 0x000fe800078e0000 */
[----:B------:R-:W-:Y:S02]  /*59d0*/  IMAD R31, R3, R28, R31 ;  /* 0x0000001c031f7224 */ /* 0x000fe400078e021f */
[----:B------:R-:W-:Y:S07]  /*59e0*/  IMAD R29, R5, R24, R29 ;  /* 0x00000018051d7224 */ /* 0x000fee00078e021d */
.L_x_100:
[----:B-1----:R-:W-:Y:S01]  /*59f0*/  @!P1 ISETP.NE.AND P0, PT, R10, 0x1, PT ;  /* 0x000000010a00980c */ /* 0x002fe20003f05270 */
[----:B------:R-:W-:Y:S01]  /*5a00*/  @!P1 IMAD.HI.U32 R3, R29, R11, RZ ;  /* 0x0000000b1d039227 */ /* 0x000fe200078e00ff */
[----:B------:R-:W-:Y:S01]  /*5a10*/  R2UR UR42, R21 ;  /* 0x00000000152a72ca */ /* 0x000fe200000e0000 */
[----:B------:R-:W-:Y:S01]  /*5a20*/  BSSY.RECONVERGENT B6, `(.L_x_101) ;  /* 0x0000031000067945 */ /* 0x000fe20003800200 */
[----:B------:R-:W-:Y:S01]  /*5a30*/  R2UR UR41, R20 ;  /* 0x00000000142972ca */ /* 0x000fe200000e0000 */
[----:B------:R-:W-:Y:S01]  /*5a40*/  @!P1 IMAD.HI.U32 R0, R31, R12, RZ ;  /* 0x0000000c1f009227 */ /* 0x000fe200078e00ff */
[----:B------:R-:W-:Y:S02]  /*5a50*/  @!P1 SHF.R.U32.HI R2, RZ, R14, R3 ;  /* 0x0000000eff029219 */ /* 0x000fe40000011603 */
[----:B------:R-:W-:Y:S01]  /*5a60*/  @!P1 ISETP.NE.AND P2, PT, R9, 0x1, PT ;  /* 0x000000010900980c */ /* 0x000fe20003f45270 */
[----:B------:R-:W-:Y:S01]  /*5a70*/  VIADD R76, R76, 0x1 ;  /* 0x000000014c4c7836 */ /* 0x000fe20000000000 */
[----:B------:R-:W-:Y:S02]  /*5a80*/  @!P1 SEL R2, R29, R2, !P0 ;  /* 0x000000021d029207 */ /* 0x000fe40004000000 */
[----:B------:R-:W-:Y:S02]  /*5a90*/  @!P1 SHF.R.U32.HI R0, RZ, R13, R0 ;  /* 0x0000000dff009219 */ /* 0x000fe40000011600 */
[----:B------:R-:W-:Y:S01]  /*5aa0*/  LOP3.LUT P0, RZ, R67, 0x90, RZ, 0xc0, !PT ;  /* 0x0000009043ff7812 */ /* 0x000fe2000780c0ff */
[----:B------:R-:W-:Y:S01]  /*5ab0*/  USHF.L.U32 UR42, UR42, 0x6, URZ ;  /* 0x000000062a2a7899 */ /* 0x000fe200080006ff */
[----:B------:R-:W-:Y:S01]  /*5ac0*/  @!P1 SEL R3, R31, R0, !P2 ;  /* 0x000000001f039207 */ /* 0x000fe20005000000 */
[----:B------:R-:W-:Y:S01]  /*5ad0*/  USHF.L.U32 UR41, UR41, 0x7, URZ ;  /* 0x0000000729297899 */ /* 0x000fe200080006ff */
[----:B------:R-:W-:Y:S03]  /*5ae0*/  @P4 SHF.R.U32.HI R68, RZ, 0x10, R17 ;  /* 0x00000010ff444819 */ /* 0x000fe60000011611 */
[----:B------:R-:W-:Y:S02]  /*5af0*/  @!P1 IMAD.IADD R0, R2, 0x1, -R3 ;  /* 0x0000000102009824 */ /* 0x000fe400078e0a03 */
[----:B------:R-:W-:Y:S02]  /*5b00*/  @!P1 IMAD.IADD R2, R3, 0x1, -R2 ;  /* 0x0000000103029824 */ /* 0x000fe400078e0a02 */
[----:B------:R-:W-:Y:S02]  /*5b10*/  @!P1 IMAD R31, R0, R9, R31 ;  /* 0x00000009001f9224 */ /* 0x000fe400078e021f */
[----:B------:R-:W-:Y:S01]  /*5b20*/  @!P1 IMAD R29, R2, R10, R29 ;  /* 0x0000000a021d9224 */ /* 0x000fe200078e021d */
[----:B------:R-:W-:Y:S06]  /*5b30*/  @!P0 BRA `(.L_x_102) ;  /* 0x00000000007c8947 */ /* 0x000fec0003800000 */
[----:B------:R-:W1:Y:S01]  /*5b40*/  LDCU.64 UR8, c[0x4][0x80] ;  /* 0x01001000ff0877ac */ /* 0x000e620008000a00 */
[----:B------:R-:W-:Y:S01]  /*5b50*/  MOV R2, 0x0 ;  /* 0x0000000000027802 */ /* 0x000fe20000000f00 */
[----:B------:R-:W-:Y:S02]  /*5b60*/  HFMA2 R12, -RZ, RZ, 0, 5.9604644775390625e-08 ;  /* 0x00000001ff0c7431 */ /* 0x000fe400000001ff */
[----:B------:R-:W-:Y:S01]  /*5b70*/  IMAD.MOV.U32 R8, RZ, RZ, 0x70 ;  /* 0x00000070ff087424 */ /* 0x000fe200078e00ff */
[----:B------:R2:W3:Y:S01]  /*5b80*/  LDC.64 R14, c[0x4][R2] ;  /* 0x01000000020e7b82 */ /* 0x0004e20000000a00 */
[----:B------:R-:W4:Y:S01]  /*5b90*/  LDCU.64 UR6, c[0x4][0x88] ;  /* 0x01001100ff0677ac */ /* 0x000f220008000a00 */
[----:B------:R-:W-:Y:S01]  /*5ba0*/  IMAD.MOV.U32 R13, RZ, RZ, RZ ;  /* 0x000000ffff0d7224 */ /* 0x000fe200078e00ff */
[----:B------:R-:W2:Y:S01]  /*5bb0*/  LDCU.64 UR4, c[0x4][0x8] ;  /* 0x01000100ff0477ac */ /* 0x000ea20008000a00 */
[----:B-1----:R-:W-:Y:S01]  /*5bc0*/  MOV R5, UR9 ;  /* 0x0000000900057c02 */ /* 0x002fe20008000f00 */
[----:B------:R-:W-:Y:S01]  /*5bd0*/  IMAD.U32 R4, RZ, RZ, UR8 ;  /* 0x00000008ff047e24 */ /* 0x000fe2000f8e00ff */
[----:B----4-:R-:W-:Y:S01]  /*5be0*/  MOV R7, UR7 ;  /* 0x0000000700077c02 */ /* 0x010fe20008000f00 */
[----:B------:R-:W-:Y:S01]  /*5bf0*/  IMAD.U32 R6, RZ, RZ, UR6 ;  /* 0x00000006ff067e24 */ /* 0x000fe2000f8e00ff */
[----:B--2---:R-:W-:Y:S01]  /*5c00*/  MOV R11, UR5 ;  /* 0x00000005000b7c02 */ /* 0x004fe20008000f00 */
[----:B------:R-:W-:Y:S02]  /*5c10*/  IMAD.U32 R10, RZ, RZ, UR4 ;  /* 0x00000004ff0a7e24 */ /* 0x000fe4000f8e00ff */
[----:B------:R-:W-:Y:S07]  /*5c20*/  LEPC R20, `(.L_x_103) ;  /* 0x000000001014794e */ /* 0x000fee0000000000 */
[----:B---3-5:R-:W-:Y:S05]  /*5c30*/  CALL.ABS.NOINC R14 ;  /* 0x000000000e007343 */ /* 0x028fea0003c00000 */
.L_x_103:
[----:B------:R-:W1:Y:S01]  /*5c40*/  LDCU.64 UR8, c[0x4][0x80] ;  /* 0x01001000ff0877ac */ /* 0x000e620008000a00 */
[----:B------:R-:W2:Y:S01]  /*5c50*/  LDC.64 R2, c[0x4][R2] ;  /* 0x0100000002027b82 */ /* 0x000ea20000000a00 */
[----:B------:R-:W-:Y:S02]  /*5c60*/  HFMA2 R12, -RZ, RZ, 0, 5.9604644775390625e-08 ;  /* 0x00000001ff0c7431 */ /* 0x000fe400000001ff */
[----:B------:R-:W-:Y:S02]  /*5c70*/  IMAD.MOV.U32 R8, RZ, RZ, 0x70 ;  /* 0x00000070ff087424 */ /* 0x000fe400078e00ff */
[----:B------:R-:W-:Y:S01]  /*5c80*/  IMAD.MOV.U32 R13, RZ, RZ, RZ ;  /* 0x000000ffff0d7224 */ /* 0x000fe200078e00ff */
[----:B------:R-:W3:Y:S01]  /*5c90*/  LDCU.64 UR6, c[0x4][0x88] ;  /* 0x01001100ff0677ac */ /* 0x000ee20008000a00 */
[----:B------:R-:W4:Y:S01]  /*5ca0*/  LDCU.64 UR4, c[0x4][0x8] ;  /* 0x01000100ff0477ac */ /* 0x000f220008000a00 */
[----:B-1----:R-:W-:Y:S02]  /*5cb0*/  MOV R4, UR8 ;  /* 0x0000000800047c02 */ /* 0x002fe40008000f00 */
[----:B------:R-:W-:Y:S02]  /*5cc0*/  MOV R5, UR9 ;  /* 0x0000000900057c02 */ /* 0x000fe40008000f00 */
[----:B---3--:R-:W-:Y:S01]  /*5cd0*/  MOV R7, UR7 ;  /* 0x0000000700077c02 */ /* 0x008fe20008000f00 */
[----:B------:R-:W-:Y:S01]  /*5ce0*/  IMAD.U32 R6, RZ, RZ, UR6 ;  /* 0x00000006ff067e24 */ /* 0x000fe2000f8e00ff */
[----:B----4-:R-:W-:Y:S01]  /*5cf0*/  MOV R11, UR5 ;  /* 0x00000005000b7c02 */ /* 0x010fe20008000f00 */
[----:B------:R-:W-:Y:S02]  /*5d00*/  IMAD.U32 R10, RZ, RZ, UR4 ;  /* 0x00000004ff0a7e24 */ /* 0x000fe4000f8e00ff */
[----:B------:R-:W-:Y:S07]  /*5d10*/  LEPC R20, `(.L_x_102) ;  /* 0x000000001014794e */ /* 0x000fee0000000000 */
[----:B--2---:R-:W-:Y:S05]  /*5d20*/  CALL.ABS.NOINC R2 ;  /* 0x0000000002007343 */ /* 0x004fea0003c00000 */
.L_x_102:
[----:B------:R-:W-:Y:S05]  /*5d30*/  BSYNC.RECONVERGENT B6 ;  /* 0x0000000000067941 */ /* 0x000fea0003800200 */
.L_x_101:
[----:B------:R-:W-:Y:S01]  /*5d40*/  ISETP.NE.U32.AND P4, PT, R54, RZ, PT ;  /* 0x000000ff3600720c */ /* 0x000fe20003f85070 */
[----:B------:R-:W-:Y:S01]  /*5d50*/  UISETP.NE.AND UP2, UPT, UR50, URZ, UPT ;  /* 0x000000ff3200728c */ /* 0x000fe2000bf45270 */
[----:B------:R-:W-:Y:S01]  /*5d60*/  ISETP.NE.U32.AND P2, PT, RZ, UR38, PT ;  /* 0x00000026ff007c0c */ /* 0x000fe2000bf45070 */
[----:B------:R-:W-:Y:S01]  /*5d70*/  UISETP.NE.U32.AND UP1, UPT, UR44, URZ, UPT ;  /* 0x000000ff2c00728c */ /* 0x000fe2000bf25070 */
[----:B------:R-:W-:Y:S01]  /*5d80*/  ISETP.NE.AND.EX P4, PT, R55, RZ, PT, P4 ;  /* 0x000000ff3700720c */ /* 0x000fe20003f85340 */
[----:B------:R-:W-:Y:S01]  /*5d90*/  UPLOP3.LUT UP0, UPT, UPT, UPT, UPT, 0x40, 0x4 ;  /* 0x000000000004789c */ /* 0x000fe20003f0e870 */
[----:B------:R-:W-:Y:S01]  /*5da0*/  ISETP.NE.AND.EX P2, PT, RZ, UR39, PT, P2 ;  /* 0x00000027ff007c0c */ /* 0x000fe2000bf45320 */
[----:B------:R-:W-:Y:S01]  /*5db0*/  UISETP.NE.AND.EX UP1, UPT, UR45, URZ, UPT, UP1 ;  /* 0x000000ff2d00728c */ /* 0x000fe2000bf25310 */
[----:B------:R-:W-:Y:S04]  /*5dc0*/  PLOP3.LUT P1, PT, PT, PT, UP2, 0x80, 0x8 ;  /* 0x000000000008781c */ /* 0x000fe80003f2f028 */
[----:B------:R-:W-:Y:S06]  /*5dd0*/  @UP2 UPLOP3.LUT UP0, UPT, UPT, UPT, UP1, 0x80, 0x8 ;  /* 0x000000000008289c */ /* 0x000fec0003f0f010 */
[----:B------:R-:W-:Y:S01]  /*5de0*/  PLOP3.LUT P0, PT, PT, PT, UP0, 0x80, 0x8 ;  /* 0x000000000008781c */ /* 0x000fe20003f0f008 */
[----:B------:R-:W-:Y:S01]  /*5df0*/  @!UPT UIADD3 URZ, UPT, UPT, URZ, URZ, URZ ;  /* 0x000000fffffff290 */ /* 0x000fe2000fffe0ff */
[----:B------:R-:W-:Y:S11]  /*5e00*/  BRA.U !UP1, `(.L_x_104) ;  /* 0x0000000109387547 */ /* 0x000ff6000b800000 */
[----:B------:R-:W-:Y:S01]  /*5e10*/  UISETP.NE.U32.AND UP0, UPT, UR38, URZ, UPT ;  /* 0x000000ff2600728c */ /* 0x000fe2000bf05070 */
[----:B------:R-:W-:Y:S02]  /*5e20*/  HFMA2 R0, -RZ, RZ, 0, 5.9604644775390625e-08 ;  /* 0x00000001ff007431 */ /* 0x000fe400000001ff */
[----:B------:R-:W-:Y:S01]  /*5e30*/  IMAD.MOV.U32 R59, RZ, RZ, 0x1 ;  /* 0x00000001ff3b7424 */ /* 0x000fe200078e00ff */
[----:B------:R-:W-:Y:S06]  /*5e40*/  UISETP.NE.AND.EX UP0, UPT, UR39, URZ, UPT, UP0 ;  /* 0x000000ff2700728c */ /* 0x000fec000bf05300 */
[----:B------:R-:W-:Y:S05]  /*5e50*/  PLOP3.LUT P3, PT, PT, PT, UP0, 0x80, 0x8 ;  /* 0x000000000008781c */ /* 0x000fea0003f6f008 */
[----:B------:R-:W1:Y:S01]  /*5e60*/  @UP0 LDCU.64 UR6, c[0x0][0x888] ;  /* 0x00011100ff0607ac */ /* 0x000e620008000a00 */
[----:B------:R-:W-:Y:S07]  /*5e70*/  @UP0 UIMAD UR4, UR36, UR44, URZ ;  /* 0x0000002c240402a4 */ /* 0x000fee000f8e02ff */
[----:B------:R-:W-:Y:S01]  /*5e80*/  @!P3 PRMT R59, R0, 0x7610, R59 ;  /* 0x00007610003bb816 */ /* 0x000fe2000000003b */
[----:B-1----:R-:W-:Y:S03]  /*5e90*/  @UP0 UIMAD.WIDE UR6, UR4, 0x4, UR6 ;  /* 0x00000004040608a5 */ /* 0x002fe6000f8e0206 */
[----:B------:R-:W1:Y:S03]  /*5ea0*/  @!UP0 LDCU UR4, c[0x0][0x880] ;  /* 0x00011000ff0487ac */ /* 0x000e660008000800 */
[----:B------:R-:W-:Y:S01]  /*5eb0*/  IMAD.U32 R2, RZ, RZ, UR6 ;  /* 0x00000006ff027e24 */ /* 0x000fe2000f8e00ff */
[----:B------:R-:W-:Y:S05]  /*5ec0*/  MOV R3, UR7 ;  /* 0x0000000700037c02 */ /* 0x000fea0008000f00 */
[----:B-----5:R2:W5:Y:S02]  /*5ed0*/  @P3 LDG.E R35, desc[UR46][R2.64] ;  /* 0x0000002e02233981 */ /* 0x020564000c1e1900 */
[----:B-12---:R-:W-:Y:S02]  /*5ee0*/  @!P3 IMAD.U32 R35, RZ, RZ, UR4 ;  /* 0x00000004ff23be24 */ /* 0x006fe4000f8e00ff */
.L_x_104:
[----:B------:R-:W-:Y:S05]  /*5ef0*/  @!P4 BRA `(.L_x_105) ;  /* 0x000000000020c947 */ /* 0x000fea0003800000 */
[----:B------:R-:W-:Y:S04]  /*5f00*/  ISETP.NE.U32.AND P3, PT, R52, RZ, PT ;  /* 0x000000ff3400720c */ /* 0x000fe80003f65070 */
[----:B------:R-:W-:Y:S11]  /*5f10*/  ISETP.NE.AND.EX P3, PT, R53, RZ, PT, P3 ;  /* 0x000000ff3500720c */ /* 0x000ff60003f65330 */
[----:B------:R-:W-:Y:S02]  /*5f20*/  @!UPT UIADD3 URZ, UPT, UPT, URZ, URZ, URZ ;  /* 0x000000fffffff290 */ /* 0x000fe4000fffe0ff */
[----:B------:R-:W1:Y:S01]  /*5f30*/  @P3 LDC.64 R2, c[0x0][0x8a8] ;  /* 0x00022a00ff023b82 */ /* 0x000e620000000a00 */
[----:B------:R-:W-:Y:S04]  /*5f40*/  @P3 IMAD R0, R54, UR36, RZ ;  /* 0x0000002436003c24 */ /* 0x000fe8000f8e02ff */
[----:B-1----:R-:W-:Y:S05]  /*5f50*/  @P3 IMAD.WIDE R2, R0, 0x4, R2 ;  /* 0x0000000400023825 */ /* 0x002fea00078e0202 */
[----:B-----5:R1:W5:Y:S02]  /*5f60*/  @P3 LDG.E R32, desc[UR46][R2.64] ;  /* 0x0000002e02203981 */ /* 0x020364000c1e1900 */
[----:B-1----:R-:W2:Y:S02]  /*5f70*/  @!P3 LDC R32, c[0x0][0x8a0] ;  /* 0x00022800ff20bb82 */ /* 0x002ea40000000800 */
.L_x_105:
[----:B-----5:R-:W-:Y:S01]  /*5f80*/  FSETP.NEU.AND P3, PT, R35, RZ, PT ;  /* 0x000000ff2300720b */ /* 0x020fe20003f6d000 */
[----:B------:R-:W-:Y:S01]  /*5f90*/  IMAD.SHL.U32 R77, R64, 0x2, RZ ;  /* 0x00000002404d7824 */ /* 0x000fe200078e00ff */
[----:B------:R-:W-:Y:S01]  /*5fa0*/  SEL R5, RZ, 0xffffffff, P2 ;  /* 0xffffffffff057807 */ /* 0x000fe20001000000 */
[----:B------:R-:W-:Y:S01]  /*5fb0*/  BSSY B1, `(.L_x_106) ;  /* 0x0000034000017945 */ /* 0x000fe20003800000 */
[----:B------:R-:W-:Y:S01]  /*5fc0*/  @P1 LOP3.LUT P2, RZ, R59, 0xff, RZ, 0xc0, !PT ;  /* 0x000000ff3bff1812 */ /* 0x000fe2000784c0ff */
[----:B------:R-:W-:Y:S01]  /*5fd0*/  IMAD.MOV.U32 R39, RZ, RZ, 0x1 ;  /* 0x00000001ff277424 */ /* 0x000fe200078e00ff */
[----:B------:R-:W-:Y:S01]  /*5fe0*/  @P1 SEL R0, RZ, 0xffffffff, P3 ;  /* 0xffffffffff001807 */ /* 0x000fe20001800000 */
[C---:B------:R-:W-:Y:S01]  /*5ff0*/  IMAD R34, R30.reuse, 0x40, R33 ;  /* 0x000000401e227824 */ /* 0x040fe200078e0221 */
[----:B------:R-:W-:Y:S01]  /*6000*/  LOP3.LUT R71, R71, 0x1, RZ, 0x3c, !PT ;  /* 0x0000000147477812 */ /* 0x000fe200078e3cff */
[----:B------:R-:W-:Y:S01]  /*6010*/  IMAD.MOV.U32 R38, RZ, RZ, RZ ;  /* 0x000000ffff267224 */ /* 0x000fe200078e00ff */
[----:B------:R-:W-:Y:S02]  /*6020*/  @P0 SEL R0, R5, R0, !P2 ;  /* 0x0000000005000207 */ /* 0x000fe40005000000 */
[----:B------:R-:W-:Y:S02]  /*6030*/  CS2R R50, SRZ ;  /* 0x0000000000327805 */ /* 0x000fe4000001ff00 */
[----:B------:R-:W-:Y:S02]  /*6040*/  LEA R74, R30, UR48, 0x3 ;  /* 0x000000301e4a7c11 */ /* 0x000fe4000f8e18ff */
[----:B------:R-:W-:Y:S02]  /*6050*/  CS2R R48, SRZ ;  /* 0x0000000000307805 */ /* 0x000fe4000001ff00 */
[----:B------:R-:W-:Y:S02]  /*6060*/  @P1 LOP3.LUT R0, R0, 0x1, RZ, 0xc0, !PT ;  /* 0x0000000100001812 */ /* 0x000fe400078ec0ff */
[----:B------:R-:W-:Y:S02]  /*6070*/  CS2R R42, SRZ ;  /* 0x00000000002a7805 */ /* 0x000fe4000001ff00 */
[----:B------:R-:W-:Y:S02]  /*6080*/  SHF.L.U32 R3, R70, 0x1f, RZ ;  /* 0x0000001f46037819 */ /* 0x000fe400000006ff */
[----:B------:R-:W-:Y:S02]  /*6090*/  CS2R R40, SRZ ;  /* 0x0000000000287805 */ /* 0x000fe4000001ff00 */
[----:B------:R-:W-:Y:S01]  /*60a0*/  ISETP.NE.U32.OR P5, PT, R0, 0x1, !P1 ;  /* 0x000000010000780c */ /* 0x000fe20004fa5470 */
[----:B------:R-:W-:Y:S01]  /*60b0*/  VIADD R82, R77, UR48 ;  /* 0x000000304d527c36 */ /* 0x000fe20008000000 */
[----:B------:R-:W-:Y:S02]  /*60c0*/  PLOP3.LUT P2, PT, PT, PT, UP1, 0x80, 0x8 ;  /* 0x000000000008781c */ /* 0x000fe40003f4f018 */
[----:B------:R-:W-:Y:S02]  /*60d0*/  SEL R0, RZ, 0xffffffff, P3 ;  /* 0xffffffffff007807 */ /* 0x000fe40001800000 */
[----:B------:R-:W-:Y:S02]  /*60e0*/  LOP3.LUT P3, R75, R59, 0xff, RZ, 0xc0, !PT ;  /* 0x000000ff3b4b7812 */ /* 0x000fe4000786c0ff */
[----:B------:R-:W-:Y:S05]  /*60f0*/  P2R R78, PR, RZ, 0x20 ;  /* 0x00000020ff4e7803 */ /* 0x000fea0000000000 */
[----:B------:R-:W-:Y:S02]  /*6100*/  @P5 SHF.L.U32 R2, R71, 0x1f, RZ ;  /* 0x0000001f47025819 */ /* 0x000fe400000006ff */
[----:B------:R-:W-:Y:S02]  /*6110*/  @P2 SEL R0, R5, R0, !P3 ;  /* 0x0000000005002207 */ /* 0x000fe40005800000 */
[----:B------:R-:W1:Y:S02]  /*6120*/  @P5 SYNCS.PHASECHK.TRANS64.TRYWAIT P1, [UR48+0x20], R2 ;  /* 0x00002002ff0055a7 */ /* 0x000e640008021130 */
[----:B------:R-:W-:Y:S04]  /*6130*/  LOP3.LUT R0, R0, 0x1, RZ, 0xc0, !PT ;  /* 0x0000000100007812 */ /* 0x000fe800078ec0ff */
[----:B------:R-:W-:Y:S04]  /*6140*/  ISETP.NE.U32.AND P4, PT, R0, 0x1, PT ;  /* 0x000000010000780c */ /* 0x000fe80003f85070 */
[----:B------:R-:W-:Y:S01]  /*6150*/  P2R R80, PR, RZ, 0x10 ;  /* 0x00000010ff507803 */ /* 0x000fe20000000000 */
[----:B------:R3:W4:Y:S01]  /*6160*/  SYNCS.PHASECHK.TRANS64.TRYWAIT P0, [R74+URZ+0x90], R3 ;  /* 0x000090034a0075a7 */ /* 0x00072200080011ff */
[----:B-1----:R-:W-:Y:S01]  /*6170*/  @P5 SEL R39, RZ, 0x1, !P1 ;  /* 0x00000001ff275807 */ /* 0x002fe20004800000 */
[----:B---3--:R-:W-:Y:S06]  /*6180*/  @!P5 BRA `(.L_x_107) ;  /* 0x000000000058d947 */ /* 0x008fec0003800000 */
[C---:B------:R-:W-:Y:S01]  /*6190*/  VIADD R0, R82.reuse, 0x200 ;  /* 0x0000020052007836 */ /* 0x040fe20000000000 */
[----:B------:R-:W-:Y:S01]  /*61a0*/  LOP3.LUT P5, RZ, R65, 0x40, RZ, 0xc0, !PT ;  /* 0x0000004041ff7812 */ /* 0x000fe200078ac0ff */
[----:B------:R-:W-:Y:S01]  /*61b0*/  BSSY B0, `(.L_x_108) ;  /* 0x000000e000007945 */ /* 0x000fe20003800000 */
[----:B------:R-:W-:Y:S01]  /*61c0*/  ISETP.NE.AND P2, PT, R39, RZ, PT ;  /* 0x000000ff2700720c */ /* 0x000fe20003f45270 */
[----:B------:R-:W-:Y:S01]  /*61d0*/  @P4 VIADD R2, R82, 0x210 ;  /* 0x0000021052024836 */ /* 0x000fe20000000000 */
[----:B------:R-:W-:Y:S01]  /*61e0*/  PLOP3.LUT P1, PT, PT, PT, PT, 0x8, 0x80 ;  /* 0x000000000080781c */ /* 0x000fe20003f2e170 */
[----:B------:R-:W-:Y:S01]  /*61f0*/  IMAD.MOV.U32 R51, RZ, RZ, RZ ;  /* 0x000000ffff337224 */ /* 0x000fe200078e00ff */
[----:B------:R-:W-:Y:S02]  /*6200*/  @P4 PLOP3.LUT P1, PT, P5, PT, PT, 0x80, 0x8 ;  /* 0x000000000008481c */ /* 0x000fe40002f2f070 */
[----:B------:R-:W-:Y:S02]  /*6210*/  CS2R R48, SRZ ;  /* 0x0000000000307805 */ /* 0x000fe4000001ff00 */
[----:B------:R-:W-:Y:S02]  /*6220*/  CS2R R42, SRZ ;  /* 0x00000000002a7805 */ /* 0x000fe4000001ff00 */
[----:B------:R-:W-:Y:S07]  /*6230*/  CS2R R40, SRZ ;  /* 0x0000000000287805 */ /* 0x000fee000001ff00 */
[----:B------:R-:W-:Y:S01]  /*6240*/  @P1 VIADD R2, R0, 0xfffffff0 ;  /* 0xfffffff000021836 */ /* 0x000fe20000000000 */
[----:B------:R-:W-:Y:S06]  /*6250*/  @P2 BRA `(.L_x_109) ;  /* 0x00000000000c2947 */ /* 0x000fec0003800000 */
[----:B------:R-:W-:Y:S04]  /*6260*/  SHF.L.U32 R5, R71, 0x1f, RZ ;  /* 0x0000001f47057819 */ /* 0x000fe800000006ff */
[----:B------:R-:W1:Y:S02]  /*6270*/  SYNCS.PHASECHK.TRANS64.TRYWAIT P1, [UR48+0x20], R5 ;  /* 0x00002005ff0075a7 */ /* 0x000e640008021130 */
[----:B-1----:R-:W-:Y:S05]  /*6280*/  @!P1 BRA `(.L_x_110) ;  /* 0x0000003000049947 */ /* 0x002fea0003800000 */
.L_x_109:
[----:B------:R-:W-:Y:S05]  /*6290*/  BSYNC B0 ;  /* 0x0000000000007941 */ /* 0x000fea0003800000 */
.L_x_108:
[----:B------:R-:W-:Y:S01]  /*62a0*/  ISETP.NE.AND P1, PT, R80, RZ, PT ;  /* 0x000000ff5000720c */ /* 0x000fe20003f25270 */
[----:B------:R-:W-:Y:S11]  /*62b0*/  HFMA2 R38, -RZ, RZ, 0, 5.9604644775390625e-08 ;  /* 0x00000001ff267431 */ /* 0x000ff600000001ff */
[----:B------:R-:W-:Y:S01]  /*62c0*/  @!UPT UIADD3 URZ, UPT, UPT, URZ, URZ, URZ ;  /* 0x000000fffffff290 */ /* 0x000fe2000fffe0ff */
[----:B------:R3:W1:Y:S04]  /*62d0*/  @P1 LDS.128 R48, [R2] ;  /* 0x0000000002301984 */ /* 0x0006680000000c00 */
[----:B------:R3:W1:Y:S02]  /*62e0*/  @P1 LDS.128 R40, [R77+UR48+0x200] ;  /* 0x000200304d281984 */ /* 0x0006640008000c00 */
.L_x_107:
[----:B------:R-:W-:Y:S05]  /*62f0*/  BSYNC B1 ;  /* 0x0000000000017941 */ /* 0x000fea0003800000 */
.L_x_106:
[----:B-1----:R-:W-:Y:S04]  /*6300*/  SHF.R.U32.HI R5, RZ, 0x15, R34 ;  /* 0x00000015ff057819 */ /* 0x002fe80000011622 */
[----:B------:R-:W-:Y:S01]  /*6310*/  LOP3.LUT P1, RZ, R5, 0x3, R66, 0x48, !PT ;  /* 0x0000000305ff7812 */ /* 0x000fe20007824842 */
[----:B------:R-:W-:Y:S01]  /*6320*/  @!UPT UIADD3 URZ, UPT, UPT, URZ, URZ, URZ ;  /* 0x000000fffffff290 */ /* 0x000fe2000fffe0ff */
[----:B----4-:R-:W-:Y:S11]  /*6330*/  @P0 BRA `(.L_x_111) ;  /* 0x0000000000080947 */ /* 0x010ff60003800000 */
[----:B------:R-:W1:Y:S02]  /*6340*/  SYNCS.PHASECHK.TRANS64.TRYWAIT P0, [R74+URZ+0x90], R3 ;  /* 0x000090034a0075a7 */ /* 0x000e6400080011ff */
[----:B-1----:R-:W-:Y:S05]  /*6350*/  @!P0 BRA `(.L_x_112) ;  /* 0x0000002c00e88947 */ /* 0x002fea0003800000 */
.L_x_111:
[----:B------:R-:W-:Y:S05]  /*6360*/  @!P1 BRA `(.L_x_113) ;  /* 0x0000000000409947 */ /* 0x000fea0003800000 */
[----:B------:R-:W4:Y:S01]  /*6370*/  LDCU.64 UR8, c[0x4][0x70] ;  /* 0x01000e00ff0877ac */ /* 0x000f220008000a00 */
[----:B-1----:R-:W-:Y:S01]  /*6380*/  MOV R3, 0x0 ;  /* 0x0000000000037802 */ /* 0x002fe20000000f00 */
[----:B------:R-:W-:Y:S02]  /*6390*/  HFMA2 R12, -RZ, RZ, 0, 5.9604644775390625e-08 ;  /* 0x00000001ff0c7431 */ /* 0x000fe400000001ff */
[----:B------:R-:W-:Y:S02]  /*63a0*/  IMAD.MOV.U32 R8, RZ, RZ, 0x192 ;  /* 0x00000192ff087424 */ /* 0x000fe400078e00ff */
[----:B------:R-:W-:Y:S01]  /*63b0*/  IMAD.MOV.U32 R13, RZ, RZ, RZ ;  /* 0x000000ffff0d7224 */ /* 0x000fe200078e00ff */
[----:B------:R-:W1:Y:S01]  /*63c0*/  LDCU.64 UR6, c[0x4][0x78] ;  /* 0x01000f00ff0677ac */ /* 0x000e620008000a00 */
[----:B---3--:R-:W3:Y:S01]  /*63d0*/  LDC.64 R2, c[0x4][R3] ;  /* 0x0100000003027b82 */ /* 0x008ee20000000a00 */
[----:B------:R-:W5:Y:S01]  /*63e0*/  LDCU.64 UR4, c[0x4][0x10] ;  /* 0x01000200ff0477ac */ /* 0x000f620008000a00 */
[----:B----4-:R-:W-:Y:S01]  /*63f0*/  MOV R5, UR9 ;  /* 0x0000000900057c02 */ /* 0x010fe20008000f00 */
[----:B------:R-:W-:Y:S01]  /*6400*/  IMAD.U32 R4, RZ, RZ, UR8 ;  /* 0x00000008ff047e24 */ /* 0x000fe2000f8e00ff */
[----:B-1----:R-:W-:Y:S01]  /*6410*/  MOV R7, UR7 ;  /* 0x0000000700077c02 */ /* 0x002fe20008000f00 */
[----:B------:R-:W-:Y:S01]  /*6420*/  IMAD.U32 R6, RZ, RZ, UR6 ;  /* 0x00000006ff067e24 */ /* 0x000fe2000f8e00ff */
[----:B-----5:R-:W-:Y:S01]  /*6430*/  MOV R11, UR5 ;  /* 0x00000005000b7c02 */ /* 0x020fe20008000f00 */
[----:B------:R-:W-:Y:S02]  /*6440*/  IMAD.U32 R10, RZ, RZ, UR4 ;  /* 0x00000004ff0a7e24 */ /* 0x000fe4000f8e00ff */
[----:B------:R-:W-:Y:S07]  /*6450*/  LEPC R20, `(.L_x_113) ;  /* 0x000000001014794e */ /* 0x000fee0000000000 */
[----:B--23--:R-:W-:Y:S05]  /*6460*/  CALL.ABS.NOINC R2 ;  /* 0x0000000002007343 */ /* 0x00cfea0003c00000 */
.L_x_113:
[----:B------:R-:W-:Y:S05]  /*6470*/  WARPSYNC.ALL ;  /* 0x0000000000007948 */ /* 0x000fea0003800000 */
[----:B------:R-:W-:Y:S01]  /*6480*/  R2UR UR4, R34 ;  /* 0x00000000220472ca */ /* 0x000fe200000e0000 */
[--C-:B------:R-:W-:Y:S01]  /*6490*/  HADD2.F32 R20, -RZ, R40.reuse.H0_H0 ;  /* 0x20000028ff147230 */ /* 0x100fe20000004100 */
[----:B------:R-:W-:Y:S01]  /*64a0*/  MOV R81, 0x10 ;  /* 0x0000001000517802 */ /* 0x000fe20000000f00 */
[----:B------:R-:W-:Y:S01]  /*64b0*/  HADD2.F32 R21, -RZ, R40.H1_H1 ;  /* 0x30000028ff157230 */ /* 0x000fe20000004100 */
[----:B------:R-:W-:Y:S01]  /*64c0*/  LOP3.LUT P6, RZ, R65, 0x40, RZ, 0xc0, !PT ;  /* 0x0000004041ff7812 */ /* 0x000fe200078cc0ff */
[----:B------:R-:W-:Y:S01]  /*64d0*/  HADD2.F32 R36, -RZ, R41.H1_H1 ;  /* 0x30000029ff247230 */ /* 0x000fe20000004100 */
[----:B------:R-:W-:Y:S01]  /*64e0*/  ISETP.NE.AND P0, PT, R72, RZ, PT ;  /* 0x000000ff4800720c */ /* 0x000fe20003f05270 */
[----:B------:R-:W-:Y:S01]  /*64f0*/  HADD2.F32 R37, -RZ, R43.H0_H0 ;  /* 0x2000002bff257230 */ /* 0x000fe20000004100 */
[----:B------:R-:W-:Y:S01]  /*6500*/  SEL R81, R81, 0xfffffff0, !P6 ;  /* 0xfffffff051517807 */ /* 0x000fe20007000000 */
[----:B------:R-:W-:Y:S03]  /*6510*/  BSSY.RECONVERGENT B0, `(.L_x_114) ;  /* 0x000004f000007945 */ /* 0x000fe60003800200 */
[----:B------:R-:W-:Y:S01]  /*6520*/  IADD3 R79, PT, PT, R82, R81, RZ ;  /* 0x00000051524f7210 */ /* 0x000fe20007ffe0ff */
[----:B------:R-:W2:Y:S02]  /*6530*/  LDTM.x16 R4, tmem[UR4] ;  /* 0x00000004000479ee */ /* 0x000ea40008240000 */
[C---:B--2---:R-:W-:Y:S01]  /*6540*/  FMUL R0, R32.reuse, R4 ;  /* 0x0000000420007220 */ /* 0x044fe20000400000 */
[C---:B---3--:R-:W-:Y:S01]  /*6550*/  FMUL R2, R32.reuse, R5 ;  /* 0x0000000520027220 */ /* 0x048fe20000400000 */
[C---:B-1----:R-:W-:Y:S01]  /*6560*/  FMUL R3, R32.reuse, R6 ;  /* 0x0000000620037220 */ /* 0x042fe20000400000 */
[C---:B------:R-:W-:Y:S01]  /*6570*/  FMUL R7, R32.reuse, R7 ;  /* 0x0000000720077220 */ /* 0x040fe20000400000 */
[C---:B------:R-:W-:Y:S01]  /*6580*/  FFMA R0, R35.reuse, R20, R0 ;  /* 0x0000001423007223 */ /* 0x040fe20000000000 */
[----:B------:R-:W-:Y:S02]  /*6590*/  HADD2.F32 R20, -RZ, R41.H0_H0 ;  /* 0x20000029ff147230 */ /* 0x000fe40000004100 */
[C---:B------:R-:W-:Y:S01]  /*65a0*/  FFMA R2, R35.reuse, R21, R2 ;  /* 0x0000001523027223 */ /* 0x040fe20000000002 */
[--C-:B------:R-:W-:Y:S02]  /*65b0*/  HADD2.F32 R21, -RZ, R42.reuse.H0_H0 ;  /* 0x2000002aff157230 */ /* 0x100fe40000004100 */
[C---:B------:R-:W-:Y:S01]  /*65c0*/  FMUL R4, R32.reuse, R8 ;  /* 0x0000000820047220 */ /* 0x040fe20000400000 */
[C---:B------:R-:W-:Y:S01]  /*65d0*/  FMUL R5, R32.reuse, R9 ;  /* 0x0000000920057220 */ /* 0x040fe20000400000 */
[C---:B------:R-:W-:Y:S01]  /*65e0*/  FFMA R3, R35.reuse, R20, R3 ;  /* 0x0000001423037223 */ /* 0x040fe20000000003 */
[----:B------:R-:W-:Y:S02]  /*65f0*/  HADD2.F32 R20, -RZ, R42.H1_H1 ;  /* 0x3000002aff147230 */ /* 0x000fe40000004100 */
[C---:B------:R-:W-:Y:S01]  /*6600*/  FFMA R7, R35.reuse, R36, R7 ;  /* 0x0000002423077223 */ /* 0x040fe20000000007 */
[C---:B------:R-:W-:Y:S01]  /*6610*/  FMUL R6, R32.reuse, R10 ;  /* 0x0000000a20067220 */ /* 0x040fe20000400000 */
[----:B------:R-:W-:Y:S02]  /*6620*/  HADD2.F32 R36, -RZ, R43.H1_H1 ;  /* 0x3000002bff247230 */ /* 0x000fe40000004100 */
[C---:B------:R-:W-:Y:S01]  /*6630*/  FMUL R11, R32.reuse, R11 ;  /* 0x0000000b200b7220 */ /* 0x040fe20000400000 */
[C---:B------:R-:W-:Y:S01]  /*6640*/  FFMA R4, R35.reuse, R21, R4 ;  /* 0x0000001523047223 */ /* 0x040fe20000000004 */
[C---:B------:R-:W-:Y:S01]  /*6650*/  FFMA R5, R35.reuse, R20, R5 ;  /* 0x0000001423057223 */ /* 0x040fe20000000005 */
[C---:B------:R-:W-:Y:S01]  /*6660*/  FFMA R6, R35.reuse, R37, R6 ;  /* 0x0000002523067223 */ /* 0x040fe20000000006 */
[--C-:B------:R-:W-:Y:S02]  /*6670*/  HADD2.F32 R20, -RZ, R48.reuse.H0_H0 ;  /* 0x20000030ff147230 */ /* 0x100fe40000004100 */
[C---:B------:R-:W-:Y:S01]  /*6680*/  FFMA R11, R35.reuse, R36, R11 ;  /* 0x00000024230b7223 */ /* 0x040fe2000000000b */
[C---:B------:R-:W-:Y:S01]  /*6690*/  FMUL R8, R32.reuse, R12 ;  /* 0x0000000c20087220 */ /* 0x040fe20000400000 */
[----:B------:R-:W-:Y:S02]  /*66a0*/  HADD2.F32 R36, -RZ, R48.H1_H1 ;  /* 0x30000030ff247230 */ /* 0x000fe40000004100 */
[C---:B------:R-:W-:Y:S01]  /*66b0*/  FMUL R9, R32.reuse, R13 ;  /* 0x0000000d20097220 */ /* 0x040fe20000400000 */
[--C-:B------:R-:W-:Y:S02]  /*66c0*/  HADD2.F32 R21, -RZ, R49.reuse.H0_H0 ;  /* 0x20000031ff157230 */ /* 0x100fe40000004100 */
[C---:B------:R-:W-:Y:S01]  /*66d0*/  FMUL R10, R32.reuse, R14 ;  /* 0x0000000e200a7220 */ /* 0x040fe20000400000 */
[C---:B------:R-:W-:Y:S01]  /*66e0*/  FFMA R8, R35.reuse, R20, R8 ;  /* 0x0000001423087223 */ /* 0x040fe20000000008 */
[----:B------:R-:W-:Y:S02]  /*66f0*/  HADD2.F32 R20, -RZ, R49.H1_H1 ;  /* 0x30000031ff147230 */ /* 0x000fe40000004100 */
[C---:B------:R-:W-:Y:S01]  /*6700*/  FFMA R9, R35.reuse, R36, R9 ;  /* 0x0000002423097223 */ /* 0x040fe20000000009 */
[C---:B------:R-:W-:Y:S01]  /*6710*/  FMUL R15, R32.reuse, R15 ;  /* 0x0000000f200f7220 */ /* 0x040fe20000400000 */
[C---:B------:R-:W-:Y:S01]  /*6720*/  FFMA R10, R35.reuse, R21, R10 ;  /* 0x00000015230a7223 */ /* 0x040fe2000000000a */
[--C-:B------:R-:W-:Y:S02]  /*6730*/  HADD2.F32 R21, -RZ, R50.reuse.H0_H0 ;  /* 0x20000032ff157230 */ /* 0x100fe40000004100 */
[C---:B------:R-:W-:Y:S01]  /*6740*/  FMUL R12, R32.reuse, R16 ;  /* 0x00000010200c7220 */ /* 0x040fe20000400000 */
[----:B------:R-:W-:Y:S02]  /*6750*/  HADD2.F32 R36, -RZ, R50.H1_H1 ;  /* 0x30000032ff247230 */ /* 0x000fe40000004100 */
[C---:B------:R-:W-:Y:S01]  /*6760*/  FFMA R15, R35.reuse, R20, R15 ;  /* 0x00000014230f7223 */ /* 0x040fe2000000000f */
[C---:B------:R-:W-:Y:S01]  /*6770*/  FMUL R13, R32.reuse, R17 ;  /* 0x00000011200d7220 */ /* 0x040fe20000400000 */
[--C-:B------:R-:W-:Y:S02]  /*6780*/  HADD2.F32 R37, -RZ, R51.reuse.H0_H0 ;  /* 0x20000033ff257230 */ /* 0x100fe40000004100 */
[C---:B------:R-:W-:Y:S01]  /*6790*/  FMUL R14, R32.reuse, R18 ;  /* 0x00000012200e7220 */ /* 0x040fe20000400000 */
[----:B------:R-:W-:Y:S02]  /*67a0*/  HADD2.F32 R20, -RZ, R51.H1_H1 ;  /* 0x30000033ff147230 */ /* 0x000fe40000004100 */
[----:B------:R-:W-:Y:S01]  /*67b0*/  FMUL R19, R32, R19 ;  /* 0x0000001320137220 */ /* 0x000fe20000400000 */
[----:B------:R-:W-:Y:S01]  /*67c0*/  F2FP.F16.F32.PACK_AB R44, R2, R0 ;  /* 0x00000000022c723e */ /* 0x000fe200000000ff */
[----:B------:R-:W-:Y:S01]  /*67d0*/  FFMA R12, R35, R21, R12 ;  /* 0x00000015230c7223 */ /* 0x000fe2000000000c */
[----:B------:R-:W-:Y:S01]  /*67e0*/  F2FP.F16.F32.PACK_AB R45, R7, R3 ;  /* 0x00000003072d723e */ /* 0x000fe200000000ff */
[----:B------:R-:W-:Y:S01]  /*67f0*/  FFMA R13, R35, R36, R13 ;  /* 0x00000024230d7223 */ /* 0x000fe2000000000d */
[----:B------:R-:W-:Y:S01]  /*6800*/  F2FP.F16.F32.PACK_AB R46, R5, R4 ;  /* 0x00000004052e723e */ /* 0x000fe200000000ff */
[----:B------:R-:W-:Y:S01]  /*6810*/  FFMA R14, R35, R37, R14 ;  /* 0x00000025230e7223 */ /* 0x000fe2000000000e */
[----:B------:R-:W-:Y:S01]  /*6820*/  F2FP.F16.F32.PACK_AB R47, R11, R6 ;  /* 0x000000060b2f723e */ /* 0x000fe200000000ff */
[----:B------:R-:W-:Y:S01]  /*6830*/  FFMA R19, R35, R20, R19 ;  /* 0x0000001423137223 */ /* 0x000fe20000000013 */
[----:B------:R-:W-:Y:S02]  /*6840*/  F2FP.F16.F32.PACK_AB R84, R9, R8 ;  /* 0x000000080954723e */ /* 0x000fe400000000ff */
[----:B------:R-:W-:Y:S01]  /*6850*/  F2FP.F16.F32.PACK_AB R85, R15, R10 ;  /* 0x0000000a0f55723e */ /* 0x000fe200000000ff */
[----:B------:R1:W-:Y:S01]  /*6860*/  STS.128 [R77+UR48+0x200], R44 ;  /* 0x0002002c4d007988 */ /* 0x0003e20008000c30 */
[----:B------:R-:W-:Y:S02]  /*6870*/  F2FP.F16.F32.PACK_AB R86, R13, R12 ;  /* 0x0000000c0d56723e */ /* 0x000fe400000000ff */
[----:B------:R-:W-:Y:S05]  /*6880*/  F2FP.F16.F32.PACK_AB R87, R19, R14 ;  /* 0x0000000e1357723e */ /* 0x000fea00000000ff */
[----:B------:R1:W-:Y:S01]  /*6890*/  STS.128 [R79+0x200], R84 ;  /* 0x000200544f007388 */ /* 0x0003e20000000c00 */
[----:B------:R-:W-:Y:S01]  /*68a0*/  @!PT LDS RZ, [RZ] ;  /* 0x00000000fffff984 */ /* 0x000fe20000000800 */
[----:B------:R-:W-:Y:S01]  /*68b0*/  @!PT LDS RZ, [RZ] ;  /* 0x00000000fffff984 */ /* 0x000fe20000000800 */
[----:B------:R-:W-:Y:S01]  /*68c0*/  @!PT LDS RZ, [RZ] ;  /* 0x00000000fffff984 */ /* 0x000fe20000000800 */
[----:B------:R-:W-:Y:S01]  /*68d0*/  @!PT LDS RZ, [RZ] ;  /* 0x00000000fffff984 */ /* 0x000fe20000000800 */
[----:B------:R2:W-:Y:S07]  /*68e0*/  MEMBAR.ALL.CTA ;  /* 0x0000000000007992 */ /* 0x0005ee0000008000 */
[----:B--2---:R-:W2:Y:S02]  /*68f0*/  FENCE.VIEW.ASYNC.S ;  /* 0x00000000000073c6 */ /* 0x004ea40000000000 */
[----:B--2---:R-:W-:Y:S06]  /*6900*/  BAR.SYNC.DEFER_BLOCKING 0x1, 0x80 ;  /* 0x0042000000007b1d */ /* 0x004fec0000010000 */
[----:B------:R-:W-:Y:S05]  /*6910*/  @P0 BRA `(.L_x_115) ;  /* 0x0000000000380947 */ /* 0x000fea0003800000 */
[----:B------:R-:W-:Y:S02]  /*6920*/  UIADD3 UR4, UPT, UPT, UR48, 0x200, URZ ;  /* 0x0000020030047890 */ /* 0x000fe4000fffe0ff */
[----:B------:R-:W-:Y:S01]  /*6930*/  UIADD3 UR8, UP0, UPT, UR52, 0x680, URZ ;  /* 0x0000068034087890 */ /* 0x000fe2000ff1e0ff */
[----:B------:R-:W-:Y:S01]  /*6940*/  UMOV UR43, UR36 ;  /* 0x00000024002b7c82 */ /* 0x000fe20008000000 */
[----:B------:R-:W-:Y:S02]  /*6950*/  UIADD3 UR5, UPT, UPT, UR41, 0x40, URZ ;  /* 0x0000004029057890 */ /* 0x000fe4000fffe0ff */
[----:B------:R-:W-:Y:S01]  /*6960*/  MOV R67, UR4 ;  /* 0x0000000400437c02 */ /* 0x000fe20008000f00 */
[----:B------:R-:W-:Y:S02]  /*6970*/  UIADD3.X UR9, UPT, UPT, URZ, UR53, URZ, UP0, !UPT ;  /* 0x00000035ff097290 */ /* 0x000fe400087fe4ff */
[----:B------:R-:W-:Y:S01]  /*6980*/  UIADD3 UR4, UPT, UPT, UR48, 0xa00, URZ ;  /* 0x00000a0030047890 */ /* 0x000fe2000fffe0ff */
[----:B------:R-:W-:Y:S01]  /*6990*/  R2UR UR40, R67 ;  /* 0x00000000432872ca */ /* 0x000fe200000e0000 */
[----:B------:R-:W-:Y:S01]  /*69a0*/  UMOV UR6, UR42 ;  /* 0x0000002a00067c82 */ /* 0x000fe20008000000 */
[----:B------:R-:W-:Y:S11]  /*69b0*/  UMOV UR7, UR36 ;  /* 0x0000002400077c82 */ /* 0x000ff60008000000 */
[----:B------:R2:W-:Y:S01]  /*69c0*/  UTMASTG.3D [UR40], [UR8] ;  /* 0x00000028080073b5 */ /* 0x0005e20008010000 */
[----:B------:R2:W-:Y:S01]  /*69d0*/  UTMASTG.3D [UR4], [UR8] ;  /* 0x00000004080073b5 */ /* 0x0005e20008010000 */
[----:B------:R0:W-:Y:S01]  /*69e0*/  UTMACMDFLUSH ;  /* 0x00000000000079b7 */ /* 0x0001e20000000000 */
[----:B--2---:R-:W-:Y:S04]  /*69f0*/  DEPBAR.LE SB0, 0x1 ;  /* 0x000080400000791a */ /* 0x004fe80000000000 */
.L_x_115:
[----:B------:R-:W-:Y:S05]  /*6a00*/  BSYNC.RECONVERGENT B0 ;  /* 0x0000000000007941 */ /* 0x000fea0003800200 */
.L_x_114:
[----:B------:R-:W-:Y:S01]  /*6a10*/  BAR.SYNC.DEFER_BLOCKING 0x1, 0x80 ;  /* 0x0042000000007b1d */ /* 0x000fe20000010000 */
[----:B------:R-:W-:Y:S01]  /*6a20*/  ISETP.NE.AND P1, PT, R78, RZ, PT ;  /* 0x000000ff4e00720c */ /* 0x000fe20003f25270 */
[----:B------:R-:W-:Y:S01]  /*6a30*/  UISETP.NE.AND UP0, UPT, UR49, URZ, UPT ;  /* 0x000000ff3100728c */ /* 0x000fe2000bf05270 */
[----:B------:R-:W-:Y:S11]  /*6a40*/  LEA R3, R38, UR48, 0x3 ;  /* 0x0000003026037c11 */ /* 0x000ff6000f8e18ff */
[----:B------:R-:W-:Y:S01]  /*6a50*/  @P1 SHF.L.U32 R2, R71, 0x1f, RZ ;  /* 0x0000001f47021819 */ /* 0x000fe200000006ff */
[----:B------:R-:W-:Y:S06]  /*6a60*/  BRA.U !UP0, `(.L_x_116) ;  /* 0x0000000108247547 */ /* 0x000fec000b800000 */
[----:B------:R-:W-:Y:S01]  /*6a70*/  IMAD.U32 R5, RZ, RZ, UR51 ;  /* 0x00000033ff057e24 */ /* 0x000fe2000f8e00ff */
[----:B------:R-:W-:Y:S01]  /*6a80*/  MOV R0, UR37 ;  /* 0x0000002500007c02 */ /* 0x000fe20008000f00 */
[----:B------:R-:W-:Y:S03]  /*6a90*/  UIADD3 UR51, UPT, UPT, UR51, 0x1, URZ ;  /* 0x0000000133337890 */ /* 0x000fe6000fffe0ff */
[----:B------:R-:W-:Y:S01]  /*6aa0*/  @P1 LEA R5, R5, UR48, 0x3 ;  /* 0x0000003005051c11 */ /* 0x000fe2000f8e18ff */
[----:B------:R-:W-:Y:S04]  /*6ab0*/  UISETP.NE.AND UP0, UPT, UR51, 0x4, UPT ;  /* 0x000000043300788c */ /* 0x000fe8000bf05270 */
[----:B------:R-:W-:Y:S01]  /*6ac0*/  @P1 VIADD R5, R5, 0x40 ;  /* 0x0000004005051836 */ /* 0x000fe20000000000 */
[----:B------:R-:W-:Y:S04]  /*6ad0*/  USEL UR51, UR51, URZ, UP0 ;  /* 0x000000ff33337287 */ /* 0x000fe80008000000 */
[----:B------:R-:W-:Y:S04]  /*6ae0*/  @P1 PRMT R0, R0, 0x654, R5 ;  /* 0x0000065400001816 */ /* 0x000fe80000000005 */
[----:B------:R2:W-:Y:S04]  /*6af0*/  @P1 SYNCS.ARRIVE.TRANS64.RED.A1T0 RZ, [R0+URZ], RZ ;  /* 0x000000ff00ff19a7 */ /* 0x0005e800081004ff */
.L_x_116:
[----:B------:R-:W3:Y:S01]  /*6b00*/  @P1 SYNCS.PHASECHK.TRANS64.TRYWAIT P0, [R3+URZ+0x20], R2 ;  /* 0x00002002030015a7 */ /* 0x000ee200080011ff */
[----:B------:R-:W-:Y:S01]  /*6b10*/  BSSY B1, `(.L_x_117) ;  /* 0x0000012000017945 */ /* 0x000fe20003800000 */
[----:B---3--:R-:W-:Y:S03]  /*6b20*/  @P1 SEL R39, RZ, 0x1, !P0 ;  /* 0x00000001ff271807 */ /* 0x008fe60004000000 */
[----:B------:R-:W-:Y:S05]  /*6b30*/  @!P1 BRA `(.L_x_118) ;  /* 0x00000000003c9947 */ /* 0x000fea0003800000 */
[----:B------:R-:W-:Y:S01]  /*6b40*/  ISETP.NE.AND P1, PT, R80, RZ, PT ;  /* 0x000000ff5000720c */ /* 0x000fe20003f25270 */
[----:B------:R-:W-:Y:S01]  /*6b50*/  BSSY B0, `(.L_x_119) ;  /* 0x0000009000007945 */ /* 0x000fe20003800000 */
[----:B------:R-:W-:Y:S11]  /*6b60*/  ISETP.NE.AND P0, PT, R39, RZ, PT ;  /* 0x000000ff2700720c */ /* 0x000ff60003f05270 */
[----:B------:R-:W-:Y:S05]  /*6b70*/  @P1 IMAD R4, R38, 0x1000, R77 ;  /* 0x0000100026041824 */ /* 0x000fea00078e024d */
[----:B------:R-:W-:Y:S05]  /*6b80*/  @P1 IADD3 R2, PT, PT, R4, UR48, RZ ;  /* 0x0000003004021c10 */ /* 0x000fea000fffe0ff */
[----:B------:R-:W-:Y:S01]  /*6b90*/  @P1 IMAD.IADD R2, R81, 0x1, R2 ;  /* 0x0000000151021824 */ /* 0x000fe200078e0202 */
[----:B------:R-:W-:Y:S06]  /*6ba0*/  @P0 BRA `(.L_x_120) ;  /* 0x00000000000c0947 */ /* 0x000fec0003800000 */
[----:B--2---:R-:W-:Y:S04]  /*6bb0*/  SHF.L.U32 R0, R71, 0x1f, RZ ;  /* 0x0000001f47007819 */ /* 0x004fe800000006ff */
[----:B------:R-:W2:Y:S02]  /*6bc0*/  SYNCS.PHASECHK.TRANS64.TRYWAIT P0, [R3+URZ+0x20], R0 ;  /* 0x00002000030075a7 */ /* 0x000ea400080011ff */
[----:B--2---:R-:W-:Y:S05]  /*6bd0*/  @!P0 BRA `(.L_x_121) ;  /* 0x0000002400dc8947 */ /* 0x004fea0003800000 */
.L_x_120:
[----:B------:R-:W-:Y:S05]  /*6be0*/  BSYNC B0 ;  /* 0x0000000000007941 */ /* 0x000fea0003800000 */
.L_x_119:
[----:B------:R-:W-:Y:S02]  /*6bf0*/  ISETP.NE.AND P0, PT, R80, RZ, PT ;  /* 0x000000ff5000720c */ /* 0x000fe40003f05270 */
[----:B------:R-:W-:Y:S11]  /*6c00*/  IADD3 R38, PT, PT, R38, 0x1, RZ ;  /* 0x0000000126267810 */ /* 0x000ff60007ffe0ff */
[----:B------:R3:W4:Y:S04]  /*6c10*/  @P0 LDS.128 R40, [R4+UR48+0x200] ;  /* 0x0002003004280984 */ /* 0x0007280008000c00 */
[----:B------:R3:W1:Y:S02]  /*6c20*/  @P0 LDS.128 R48, [R2+0x200] ;  /* 0x0002000002300984 */ /* 0x0006640000000c00 */
.L_x_118:
[----:B------:R-:W-:Y:S05]  /*6c30*/  BSYNC B1 ;  /* 0x0000000000017941 */ /* 0x000fea0003800000 */
.L_x_117:
[----:B--2---:R-:W-:Y:S05]  /*6c40*/  VIADD R3, R34, 0x10 ;  /* 0x0000001022037836 */ /* 0x004fea0000000000 */
[----:B------:R-:W-:Y:S04]  /*6c50*/  SHF.R.U32.HI R3, RZ, 0x15, R3 ;  /* 0x00000015ff037819 */ /* 0x000fe80000011603 */
[----:B------:R-:W-:Y:S11]  /*6c60*/  LOP3.LUT P0, RZ, R3, 0x3, R66, 0x48, !PT ;  /* 0x0000000303ff7812 */ /* 0x000ff60007804842 */
[----:B------:R-:W-:Y:S02]  /*6c70*/  @!UPT UIADD3 URZ, UPT, UPT, URZ, URZ, URZ ;  /* 0x000000fffffff290 */ /* 0x000fe4000fffe0ff */
[----:B------:R-:W-:Y:S05]  /*6c80*/  @!P0 BRA `(.L_x_122) ;  /* 0x0000000000408947 */ /* 0x000fea0003800000 */
[----:B------:R-:W2:Y:S01]  /*6c90*/  LDCU.64 UR8, c[0x4][0x70] ;  /* 0x01000e00ff0877ac */ /* 0x000ea20008000a00 */
[----:B------:R-:W-:Y:S01]  /*6ca0*/  MOV R3, 0x0 ;  /* 0x0000000000037802 */ /* 0x000fe20000000f00 */
[----:B------:R-:W-:Y:S02]  /*6cb0*/  HFMA2 R12, -RZ, RZ, 0, 5.9604644775390625e-08 ;  /* 0x00000001ff0c7431 */ /* 0x000fe400000001ff */
[----:B------:R-:W-:Y:S02]  /*6cc0*/  IMAD.MOV.U32 R8, RZ, RZ, 0x192 ;  /* 0x00000192ff087424 */ /* 0x000fe400078e00ff */
[----:B------:R-:W-:Y:S01]  /*6cd0*/  IMAD.MOV.U32 R13, RZ, RZ, RZ ;  /* 0x000000ffff0d7224 */ /* 0x000fe200078e00ff */
[----:B------:R-:W5:Y:S01]  /*6ce0*/  LDCU.64 UR6, c[0x4][0x78] ;  /* 0x01000f00ff0677ac */ /* 0x000f620008000a00 */
[----:B---3--:R-:W3:Y:S01]  /*6cf0*/  LDC.64 R2, c[0x4][R3] ;  /* 0x0100000003027b82 */ /* 0x008ee20000000a00 */
[----:B------:R-:W4:Y:S01]  /*6d00*/  LDCU.64 UR4, c[0x4][0x10] ;  /* 0x01000200ff0477ac */ /* 0x000f220008000a00 */
[----:B--2---:R-:W-:Y:S01]  /*6d10*/  MOV R5, UR9 ;  /* 0x0000000900057c02 */ /* 0x004fe20008000f00 */
[----:B------:R-:W-:Y:S01]  /*6d20*/  IMAD.U32 R4, RZ, RZ, UR8 ;  /* 0x00000008ff047e24 */ /* 0x000fe2000f8e00ff */
[----:B-----5:R-:W-:Y:S01]  /*6d30*/  MOV R7, UR7 ;  /* 0x0000000700077c02 */ /* 0x020fe20008000f00 */
[----:B------:R-:W-:Y:S01]  /*6d40*/  IMAD.U32 R6, RZ, RZ, UR6 ;  /* 0x00000006ff067e24 */ /* 0x000fe2000f8e00ff */
[----:B----4-:R-:W-:Y:S01]  /*6d50*/  MOV R11, UR5 ;  /* 0x00000005000b7c02 */ /* 0x010fe20008000f00 */
[----:B------:R-:W-:Y:S02]  /*6d60*/  IMAD.U32 R10, RZ, RZ, UR4 ;  /* 0x00000004ff0a7e24 */ /* 0x000fe4000f8e00ff */
[----:B------:R-:W-:Y:S07]  /*6d70*/  LEPC R20, `(.L_x_122) ;  /* 0x000000001014794e */ /* 0x000fee0000000000 */
[----:B-1-3--:R-:W-:Y:S05]  /*6d80*/  CALL.ABS.NOINC R2 ;  /* 0x0000000002007343 */ /* 0x00afea0003c00000 */
.L_x_122:
[----:B------:R-:W-:Y:S01]  /*6d90*/  ISETP.NE.AND P6, PT, R78, RZ, PT ;  /* 0x000000ff4e00720c */ /* 0x000fe20003fc5270 */
[----:B------:R-:W-:Y:S05]  /*6da0*/  WARPSYNC.ALL ;  /* 0x0000000000007948 */ /* 0x000fea0003800000 */
[----:B------:R-:W-:Y:S01]  /*6db0*/  R2UR UR4, R34 ;  /* 0x00000000220472ca */ /* 0x000fe200000e0000 */
[--C-:B----4-:R-:W-:Y:S01]  /*6dc0*/  HADD2.F32 R20, -RZ, R40.reuse.H0_H0 ;  /* 0x20000028ff147230 */ /* 0x110fe20000004100 */
[----:B------:R-:W-:Y:S01]  /*6dd0*/  ISETP.NE.AND P0, PT, R72, RZ, PT ;  /* 0x000000ff4800720c */ /* 0x000fe20003f05270 */
[----:B------:R-:W-:Y:S01]  /*6de0*/  HADD2.F32 R21, -RZ, R40.H1_H1 ;  /* 0x30000028ff157230 */ /* 0x000fe20000004100 */
[----:B------:R-:W-:Y:S01]  /*6df0*/  MOV R82, UR51 ;  /* 0x0000003300527c02 */ /* 0x000fe20008000f00 */
[--C-:B------:R-:W-:Y:S01]  /*6e00*/  HADD2.F32 R36, -RZ, R41.reuse.H1_H1 ;  /* 0x30000029ff247230 */ /* 0x100fe20000004100 */
[----:B------:R-:W-:Y:S01]  /*6e10*/  MOV R83, UR37 ;  /* 0x0000002500537c02 */ /* 0x000fe20008000f00 */
[----:B-1----:R-:W-:Y:S01]  /*6e20*/  HADD2.F32 R37, -RZ, R48.H0_H0 ;  /* 0x20000030ff257230 */ /* 0x002fe20000004100 */
[----:B------:R-:W-:Y:S01]  /*6e30*/  @P6 LEA R82, R82, UR48, 0x3 ;  /* 0x0000003052526c11 */ /* 0x000fe2000f8e18ff */
[----:B------:R-:W-:Y:S01]  /*6e40*/  BSSY.RECONVERGENT B0, `(.L_x_123) ;  /* 0x0000052000007945 */ /* 0x000fe20003800200 */
[----:B------:R-:W-:Y:S02]  /*6e50*/  @P6 SHF.L.U32 R88, R71, 0x1f, RZ ;  /* 0x0000001f47586819 */ /* 0x000fe400000006ff */
[----:B------:R-:W-:Y:S01]  /*6e60*/  @P6 IADD3 R82, PT, PT, R82, 0x40, RZ ;  /* 0x0000004052526810 */ /* 0x000fe20007ffe0ff */
[----:B---3--:R-:W1:Y:S03]  /*6e70*/  LDTM.x16 R4, tmem[UR4+0x10] ;  /* 0x00001004000479ee */ /* 0x008e660008240000 */
[----:B------:R-:W-:Y:S02]  /*6e80*/  @P6 PRMT R82, R83, 0x654, R82 ;  /* 0x0000065453526816 */ /* 0x000fe40000000052 */
[----:B------:R-:W-:Y:S01]  /*6e90*/  LEA R83, R38, UR48, 0x3 ;  /* 0x0000003026537c11 */ /* 0x000fe2000f8e18ff */
[C---:B-1----:R-:W-:Y:S01]  /*6ea0*/  FMUL R0, R32.reuse, R4 ;  /* 0x0000000420007220 */ /* 0x042fe20000400000 */
[C---:B------:R-:W-:Y:S01]  /*6eb0*/  FMUL R2, R32.reuse, R5 ;  /* 0x0000000520027220 */ /* 0x040fe20000400000 */
[C---:B------:R-:W-:Y:S01]  /*6ec0*/  FMUL R3, R32.reuse, R6 ;  /* 0x0000000620037220 */ /* 0x040fe20000400000 */
[C---:B------:R-:W-:Y:S01]  /*6ed0*/  FMUL R7, R32.reuse, R7 ;  /* 0x0000000720077220 */ /* 0x040fe20000400000 */
[C---:B------:R-:W-:Y:S01]  /*6ee0*/  FFMA R0, R35.reuse, R20, R0 ;  /* 0x0000001423007223 */ /* 0x040fe20000000000 */
[----:B------:R-:W-:Y:S02]  /*6ef0*/  HADD2.F32 R20, -RZ, R41.H0_H0 ;  /* 0x20000029ff147230 */ /* 0x000fe40000004100 */
[C---:B------:R-:W-:Y:S01]  /*6f00*/  FFMA R2, R35.reuse, R21, R2 ;  /* 0x0000001523027223 */ /* 0x040fe20000000002 */
[C---:B------:R-:W-:Y:S01]  /*6f10*/  FMUL R4, R32.reuse, R8 ;  /* 0x0000000820047220 */ /* 0x040fe20000400000 */
[C---:B------:R-:W-:Y:S01]  /*6f20*/  FMUL R5, R32.reuse, R9 ;  /* 0x0000000920057220 */ /* 0x040fe20000400000 */
[--C-:B------:R-:W-:Y:S02]  /*6f30*/  HADD2.F32 R21, -RZ, R43.reuse.H0_H0 ;  /* 0x2000002bff157230 */ /* 0x100fe40000004100 */
[C---:B------:R-:W-:Y:S01]  /*6f40*/  FFMA R3, R35.reuse, R20, R3 ;  /* 0x0000001423037223 */ /* 0x040fe20000000003 */
[--C-:B------:R-:W-:Y:S02]  /*6f50*/  HADD2.F32 R20, -RZ, R42.reuse.H0_H0 ;  /* 0x2000002aff147230 */ /* 0x100fe40000004100 */
[C---:B------:R-:W-:Y:S01]  /*6f60*/  FFMA R7, R35.reuse, R36, R7 ;  /* 0x0000002423077223 */ /* 0x040fe20000000007 */
[C---:B------:R-:W-:Y:S01]  /*6f70*/  FMUL R6, R32.reuse, R10 ;  /* 0x0000000a20067220 */ /* 0x040fe20000400000 */
[----:B------:R-:W-:Y:S02]  /*6f80*/  HADD2.F32 R36, -RZ, R43.H1_H1 ;  /* 0x3000002bff247230 */ /* 0x000fe40000004100 */
[C---:B------:R-:W-:Y:S01]  /*6f90*/  FMUL R11, R32.reuse, R11 ;  /* 0x0000000b200b7220 */ /* 0x040fe20000400000 */
[C---:B------:R-:W-:Y:S01]  /*6fa0*/  FFMA R4, R35.reuse, R20, R4 ;  /* 0x0000001423047223 */ /* 0x040fe20000000004 */
[----:B------:R-:W-:Y:S02]  /*6fb0*/  HADD2.F32 R20, -RZ, R42.H1_H1 ;  /* 0x3000002aff147230 */ /* 0x000fe40000004100 */
[C---:B------:R-:W-:Y:S01]  /*6fc0*/  FMUL R8, R32.reuse, R12 ;  /* 0x0000000c20087220 */ /* 0x040fe20000400000 */
[C---:B------:R-:W-:Y:S01]  /*6fd0*/  FMUL R9, R32.reuse, R13 ;  /* 0x0000000d20097220 */ /* 0x040fe20000400000 */
[C---:B------:R-:W-:Y:S01]  /*6fe0*/  FMUL R10, R32.reuse, R14 ;  /* 0x0000000e200a7220 */ /* 0x040fe20000400000 */
[C---:B------:R-:W-:Y:S01]  /*6ff0*/  FMUL R15, R32.reuse, R15 ;  /* 0x0000000f200f7220 */ /* 0x040fe20000400000 */
[C---:B------:R-:W-:Y:S01]  /*7000*/  FFMA R5, R35.reuse, R20, R5 ;  /* 0x0000001423057223 */ /* 0x040fe20000000005 */
[----:B------:R-:W-:Y:S02]  /*7010*/  HADD2.F32 R20, -RZ, R48.H1_H1 ;  /* 0x30000030ff147230 */ /* 0x000fe40000004100 */
[C---:B------:R-:W-:Y:S01]  /*7020*/  FFMA R6, R35.reuse, R21, R6 ;  /* 0x0000001523067223 */ /* 0x040fe20000000006 */
[C---:B------:R-:W-:Y:S01]  /*7030*/  FFMA R11, R35.reuse, R36, R11 ;  /* 0x00000024230b7223 */ /* 0x040fe2000000000b */
[C---:B------:R-:W-:Y:S01]  /*7040*/  FFMA R8, R35.reuse, R37, R8 ;  /* 0x0000002523087223 */ /* 0x040fe20000000008 */
[--C-:B------:R-:W-:Y:S02]  /*7050*/  HADD2.F32 R21, -RZ, R49.reuse.H0_H0 ;  /* 0x20000031ff157230 */ /* 0x100fe40000004100 */
[C---:B------:R-:W-:Y:S01]  /*7060*/  FFMA R9, R35.reuse, R20, R9 ;  /* 0x0000001423097223 */ /* 0x040fe20000000009 */
[----:B------:R-:W-:Y:S02]  /*7070*/  HADD2.F32 R20, -RZ, R49.H1_H1 ;  /* 0x30000031ff147230 */ /* 0x000fe40000004100 */
[C---:B------:R-:W-:Y:S01]  /*7080*/  FMUL R12, R32.reuse, R16 ;  /* 0x00000010200c7220 */ /* 0x040fe20000400000 */
[C---:B------:R-:W-:Y:S01]  /*7090*/  FMUL R13, R32.reuse, R17 ;  /* 0x00000011200d7220 */ /* 0x040fe20000400000 */
[C---:B------:R-:W-:Y:S01]  /*70a0*/  FFMA R10, R35.reuse, R21, R10 ;  /* 0x00000015230a7223 */ /* 0x040fe2000000000a */
[--C-:B------:R-:W-:Y:S02]  /*70b0*/  HADD2.F32 R21, -RZ, R50.reuse.H0_H0 ;  /* 0x20000032ff157230 */ /* 0x100fe40000004100 */
[C---:B------:R-:W-:Y:S01]  /*70c0*/  FFMA R15, R35.reuse, R20, R15 ;  /* 0x00000014230f7223 */ /* 0x040fe2000000000f */
[----:B------:R-:W-:Y:S02]  /*70d0*/  HADD2.F32 R20, -RZ, R50.H1_H1 ;  /* 0x30000032ff147230 */ /* 0x000fe40000004100 */
[C---:B------:R-:W-:Y:S01]  /*70e0*/  FMUL R14, R32.reuse, R18 ;  /* 0x00000012200e7220 */ /* 0x040fe20000400000 */
[--C-:B------:R-:W-:Y:S02]  /*70f0*/  HADD2.F32 R37, -RZ, R51.reuse.H0_H0 ;  /* 0x20000033ff257230 */ /* 0x100fe40000004100 */
[----:B------:R-:W-:Y:S01]  /*7100*/  FMUL R19, R32, R19 ;  /* 0x0000001320137220 */ /* 0x000fe20000400000 */
[----:B------:R-:W-:Y:S01]  /*7110*/  HADD2.F32 R36, -RZ, R51.H1_H1 ;  /* 0x30000033ff247230 */ /* 0x000fe20000004100 */
        /* <DEDUP_REMOVED lines=22> */
[----:B------:R-:W-:Y:S02]  /*7280*/  UIADD3 UR12, UP0, UPT, UR52, 0x680, URZ ;  /* 0x00000680340c7890 */ /* 0x000fe4000ff1e0ff */
[----:B------:R-:W-:Y:S02]  /*7290*/  UIADD3 UR9, UPT, UPT, UR41, 0x10, URZ ;  /* 0x0000001029097890 */ /* 0x000fe4000fffe0ff */
[----:B------:R-:W-:Y:S02]  /*72a0*/  UIADD3 UR8, UPT, UPT, UR48, 0x1200, URZ ;  /* 0x0000120030087890 */ /* 0x000fe4000fffe0ff */
[----:B------:R-:W-:Y:S01]  /*72b0*/  UIADD3.X UR13, UPT, UPT, URZ, UR53, URZ, UP0, !UPT ;  /* 0x00000035ff0d7290 */ /* 0x000fe200087fe4ff */
[----:B------:R-:W-:Y:S01]  /*72c0*/  UMOV UR10, UR42 ;  /* 0x0000002a000a7c82 */ /* 0x000fe20008000000 */
[----:B------:R-:W-:Y:S01]  /*72d0*/  UMOV UR11, UR36 ;  /* 0x00000024000b7c82 */ /* 0x000fe20008000000 */
[----:B------:R-:W-:Y:S02]  /*72e0*/  UIADD3 UR5, UPT, UPT, UR41, 0x50, URZ ;  /* 0x0000005029057890 */ /* 0x000fe4000fffe0ff */
[----:B------:R-:W-:Y:S01]  /*72f0*/  UIADD3 UR4, UPT, UPT, UR48, 0x1a00, URZ ;  /* 0x00001a0030047890 */ /* 0x000fe2000fffe0ff */
[----:B------:R-:W-:Y:S03]  /*7300*/  UMOV UR6, UR42 ;  /* 0x0000002a00067c82 */ /* 0x000fe60008000000 */
[----:B------:R2:W-:Y:S01]  /*7310*/  UTMASTG.3D [UR8], [UR12] ;  /* 0x000000080c0073b5 */ /* 0x0005e20008010000 */
[----:B------:R-:W-:Y:S04]  /*7320*/  UMOV UR7, UR36 ;  /* 0x0000002400077c82 */ /* 0x000fe80008000000 */
[----:B------:R2:W-:Y:S01]  /*7330*/  UTMASTG.3D [UR4], [UR12] ;  /* 0x000000040c0073b5 */ /* 0x0005e20008010000 */
[----:B------:R0:W-:Y:S01]  /*7340*/  UTMACMDFLUSH ;  /* 0x00000000000079b7 */ /* 0x0001e20000000000 */
[----:B--2---:R-:W-:Y:S04]  /*7350*/  DEPBAR.LE SB0, 0x1 ;  /* 0x000080400000791a */ /* 0x004fe80000000000 */
.L_x_124:
[----:B------:R-:W-:Y:S05]  /*7360*/  BSYNC.RECONVERGENT B0 ;  /* 0x0000000000007941 */ /* 0x000fea0003800200 */
.L_x_123:
[----:B------:R-:W-:Y:S01]  /*7370*/  BAR.SYNC.DEFER_BLOCKING 0x1, 0x80 ;  /* 0x0042000000007b1d */ /* 0x000fe20000010000 */
[----:B------:R-:W-:Y:S04]  /*7380*/  UIADD3 UR40, UPT, UPT, UR51, 0x1, URZ ;  /* 0x0000000133287890 */ /* 0x000fe8000fffe0ff */
[----:B------:R-:W-:Y:S04]  /*7390*/  UISETP.NE.AND UP0, UPT, UR40, 0x4, UPT ;  /* 0x000000042800788c */ /* 0x000fe8000bf05270 */
[----:B------:R-:W-:Y:S01]  /*73a0*/  USEL UR40, UR40, URZ, UP0 ;  /* 0x000000ff28287287 */ /* 0x000fe20008000000 */
[----:B------:R2:W-:Y:S01]  /*73b0*/  @P6 SYNCS.ARRIVE.TRANS64.RED.A1T0 RZ, [R82+URZ], RZ ;  /* 0x000000ff52ff69a7 */ /* 0x0005e200081004ff */
[----:B------:R-:W-:Y:S01]  /*73c0*/  BSSY B1, `(.L_x_125) ;  /* 0x0000013000017945 */ /* 0x000fe20003800000 */
[----:B------:R-:W3:Y:S02]  /*73d0*/  @P6 SYNCS.PHASECHK.TRANS64.TRYWAIT P0, [R83+URZ+0x20], R88 ;  /* 0x00002058530065a7 */ /* 0x000ee400080011ff */
[----:B---3--:R-:W-:Y:S01]  /*73e0*/  @P6 SEL R39, RZ, 0x1, !P0 ;  /* 0x00000001ff276807 */ /* 0x008fe20004000000 */
[----:B--2---:R-:W-:Y:S06]  /*73f0*/  @!P6 BRA `(.L_x_126) ;  /* 0x00000000003ce947 */ /* 0x004fec0003800000 */
[----:B------:R-:W-:Y:S01]  /*7400*/  ISETP.NE.AND P1, PT, R80, RZ, PT ;  /* 0x000000ff5000720c */ /* 0x000fe20003f25270 */
[----:B------:R-:W-:Y:S01]  /*7410*/  BSSY B0, `(.L_x_127) ;  /* 0x0000009000007945 */ /* 0x000fe20003800000 */
[----:B------:R-:W-:Y:S11]  /*7420*/  ISETP.NE.AND P0, PT, R39, RZ, PT ;  /* 0x000000ff2700720c */ /* 0x000ff60003f05270 */
[----:B------:R-:W-:Y:S05]  /*7430*/  @P1 IMAD R2, R38, 0x1000, R77 ;  /* 0x0000100026021824 */ /* 0x000fea00078e024d */
[----:B------:R-:W-:Y:S05]  /*7440*/  @P1 IADD3 R0, PT, PT, R2, UR48, RZ ;  /* 0x0000003002001c10 */ /* 0x000fea000fffe0ff */
[----:B------:R-:W-:Y:S01]  /*7450*/  @P1 IMAD.IADD R0, R81, 0x1, R0 ;  /* 0x0000000151001824 */ /* 0x000fe200078e0200 */
[----:B------:R-:W-:Y:S06]  /*7460*/  @P0 BRA `(.L_x_128) ;  /* 0x00000000000c0947 */ /* 0x000fec0003800000 */
[----:B------:R-:W-:Y:S04]  /*7470*/  SHF.L.U32 R4, R71, 0x1f, RZ ;  /* 0x0000001f47047819 */ /* 0x000fe800000006ff */
[----:B------:R-:W2:Y:S02]  /*7480*/  SYNCS.PHASECHK.TRANS64.TRYWAIT P0, [R83+URZ+0x20], R4 ;  /* 0x00002004530075a7 */ /* 0x000ea400080011ff */
[----:B--2---:R-:W-:Y:S05]  /*7490*/  @!P0 BRA `(.L_x_129) ;  /* 0x0000001c00c08947 */ /* 0x004fea0003800000 */
.L_x_128:
[----:B------:R-:W-:Y:S05]  /*74a0*/  BSYNC B0 ;  /* 0x0000000000007941 */ /* 0x000fea0003800000 */
.L_x_127:
[----:B------:R-:W-:Y:S02]  /*74b0*/  ISETP.NE.AND P0, PT, R80, RZ, PT ;  /* 0x000000ff5000720c */ /* 0x000fe40003f05270 */
[----:B------:R-:W-:Y:S11]  /*74c0*/  IADD3 R38, PT, PT, R38, 0x1, RZ ;  /* 0x0000000126267810 */ /* 0x000ff60007ffe0ff */
[----:B------:R3:W4:Y:S04]  /*74d0*/  @P0 LDS.128 R40, [R2+UR48+0x200] ;  /* 0x0002003002280984 */ /* 0x0007280008000c00 */
[----:B------:R3:W1:Y:S02]  /*74e0*/  @P0 LDS.128 R48, [R0+0x200] ;  /* 0x0002000000300984 */ /* 0x0006640000000c00 */
.L_x_126:
[----:B------:R-:W-:Y:S05]  /*74f0*/  BSYNC B1 ;  /* 0x0000000000017941 */ /* 0x000fea0003800000 */
.L_x_125:
[----:B------:R-:W-:Y:S05]  /*7500*/  VIADD R3, R34, 0x20 ;  /* 0x0000002022037836 */ /* 0x000fea0000000000 */
[----:B------:R-:W-:Y:S04]  /*7510*/  SHF.R.U32.HI R3, RZ, 0x15, R3 ;  /* 0x00000015ff037819 */ /* 0x000fe80000011603 */
[----:B------:R-:W-:Y:S11]  /*7520*/  LOP3.LUT P0, RZ, R3, 0x3, R66, 0x48, !PT ;  /* 0x0000000303ff7812 */ /* 0x000ff60007804842 */
[----:B------:R-:W-:Y:S02]  /*7530*/  @!UPT UIADD3 URZ, UPT, UPT, URZ, URZ, URZ ;  /* 0x000000fffffff290 */ /* 0x000fe4000fffe0ff */
[----:B------:R-:W-:Y:S05]  /*7540*/  @!P0 BRA `(.L_x_130) ;  /* 0x0000000000408947 */ /* 0x000fea0003800000 */
[----:B------:R-:W5:Y:S01]  /*7550*/  LDCU.64 UR8, c[0x4][0x70] ;  /* 0x01000e00ff0877ac */ /* 0x000f620008000a00 */
[----:B------:R-:W-:Y:S01]  /*7560*/  MOV R3, 0x0 ;  /* 0x0000000000037802 */ /* 0x000fe20000000f00 */
[----:B------:R-:W-:Y:S02]  /*7570*/  HFMA2 R12, -RZ, RZ, 0, 5.9604644775390625e-08 ;  /* 0x00000001ff0c7431 */ /* 0x000fe400000001ff */
[----:B------:R-:W-:Y:S02]  /*7580*/  IMAD.MOV.U32 R8, RZ, RZ, 0x192 ;  /* 0x00000192ff087424 */ /* 0x000fe400078e00ff */
[----:B------:R-:W-:Y:S01]  /*7590*/  IMAD.MOV.U32 R13, RZ, RZ, RZ ;  /* 0x000000ffff0d7224 */ /* 0x000fe200078e00ff */
[----:B------:R-:W4:Y:S01]  /*75a0*/  LDCU.64 UR6, c[0x4][0x78] ;  /* 0x01000f00ff0677ac */ /* 0x000f220008000a00 */
[----:B---3--:R-:W3:Y:S01]  /*75b0*/  LDC.64 R2, c[0x4][R3] ;  /* 0x0100000003027b82 */ /* 0x008ee20000000a00 */
[----:B------:R-:W1:Y:S01]  /*75c0*/  LDCU.64 UR4, c[0x4][0x10] ;  /* 0x01000200ff0477ac */ /* 0x000e620008000a00 */
[----:B-----5:R-:W-:Y:S01]  /*75d0*/  MOV R5, UR9 ;  /* 0x0000000900057c02 */ /* 0x020fe20008000f00 */
[----:B--2---:R-:W-:Y:S01]  /*75e0*/  IMAD.U32 R4, RZ, RZ, UR8 ;  /* 0x00000008ff047e24 */ /* 0x004fe2000f8e00ff */
[----:B----4-:R-:W-:Y:S01]  /*75f0*/  MOV R7, UR7 ;  /* 0x0000000700077c02 */ /* 0x010fe20008000f00 */
[----:B------:R-:W-:Y:S01]  /*7600*/  IMAD.U32 R6, RZ, RZ, UR6 ;  /* 0x00000006ff067e24 */ /* 0x000fe2000f8e00ff */
[----:B-1----:R-:W-:Y:S01]  /*7610*/  MOV R11, UR5 ;  /* 0x00000005000b7c02 */ /* 0x002fe20008000f00 */
[----:B------:R-:W-:Y:S02]  /*7620*/  IMAD.U32 R10, RZ, RZ, UR4 ;  /* 0x00000004ff0a7e24 */ /* 0x000fe4000f8e00ff */
[----:B------:R-:W-:Y:S07]  /*7630*/  LEPC R20, `(.L_x_130) ;  /* 0x000000001014794e */ /* 0x000fee0000000000 */
[----:B---3--:R-:W-:Y:S05]  /*7640*/  CALL.ABS.NOINC R2 ;  /* 0x0000000002007343 */ /* 0x008fea0003c00000 */
.L_x_130:
        /* <DEDUP_REMOVED lines=8> */
[----:B--2---:R-:W-:Y:S01]  /*76d0*/  MOV R83, UR37 ;  /* 0x0000002500537c02 */ /* 0x004fe20008000f00 */
[----:B-1----:R-:W-:Y:S01]  /*76e0*/  HADD2.F32 R37, -RZ, R48.H0_H0 ;  /* 0x20000030ff257230 */ /* 0x002fe20000004100 */
[----:B------:R-:W-:Y:S01]  /*76f0*/  @P6 LEA R82, R82, UR48, 0x3 ;  /* 0x0000003052526c11 */ /* 0x000fe2000f8e18ff */
[----:B------:R-:W-:Y:S01]  /*7700*/  BSSY.RECONVERGENT B0, `(.L_x_131) ;  /* 0x0000052000007945 */ /* 0x000fe20003800200 */
[----:B------:R-:W-:Y:S02]  /*7710*/  LEA R88, R38, UR48, 0x3 ;  /* 0x0000003026587c11 */ /* 0x000fe4000f8e18ff */
[----:B------:R-:W-:Y:S01]  /*7720*/  @P6 IADD3 R82, PT, PT, R82, 0x40, RZ ;  /* 0x0000004052526810 */ /* 0x000fe20007ffe0ff */
[----:B------:R-:W3:Y:S03]  /*7730*/  LDTM.x16 R4, tmem[UR4+0x20] ;  /* 0x00002004000479ee */ /* 0x000ee60008240000 */
[----:B------:R-:W-:Y:S02]  /*7740*/  @P6 PRMT R82, R83, 0x654, R82 ;  /* 0x0000065453526816 */ /* 0x000fe40000000052 */
[----:B------:R-:W-:Y:S01]  /*7750*/  @P6 SHF.L.U32 R83, R71, 0x1f, RZ ;  /* 0x0000001f47536819 */ /* 0x000fe200000006ff */
[C---:B---3--:R-:W-:Y:S01]  /*7760*/  FMUL R0, R32.reuse, R4 ;  /* 0x0000000420007220 */ /* 0x048fe20000400000 */
        /* <DEDUP_REMOVED lines=75> */
.L_x_132:
[----:B------:R-:W-:Y:S05]  /*7c20*/  BSYNC.RECONVERGENT B0 ;  /* 0x0000000000007941 */ /* 0x000fea0003800200 */
.L_x_131:
        /* <DEDUP_REMOVED lines=19> */
.L_x_136:
[----:B------:R-:W-:Y:S05]  /*7d60*/  BSYNC B0 ;  /* 0x0000000000007941 */ /* 0x000fea0003800000 */
.L_x_135:
[----:B------:R-:W-:Y:S11]  /*7d70*/  ISETP.NE.AND P0, PT, R80, RZ, PT ;  /* 0x000000ff5000720c */ /* 0x000ff60003f05270 */
[----:B------:R-:W-:Y:S02]  /*7d80*/  @!UPT UIADD3 URZ, UPT, UPT, URZ, URZ, URZ ;  /* 0x000000fffffff290 */ /* 0x000fe4000fffe0ff */
[----:B------:R3:W4:Y:S04]  /*7d90*/  @P0 LDS.128 R40, [R38+UR48+0x200] ;  /* 0x0002003026280984 */ /* 0x0007280008000c00 */
[----:B------:R3:W1:Y:S02]  /*7da0*/  @P0 LDS.128 R48, [R81+0x200] ;  /* 0x0002000051300984 */ /* 0x0006640000000c00 */
.L_x_134:
[----:B------:R-:W-:Y:S05]  /*7db0*/  BSYNC B1 ;  /* 0x0000000000017941 */ /* 0x000fea0003800000 */
.L_x_133:
        /* <DEDUP_REMOVED lines=11> */
[----:B------:R-:W1:Y:S01]  /*7e70*/  LDC.64 R2, c[0x4][R3] ;  /* 0x0100000003027b82 */ /* 0x000e620000000a00 */
[----:B------:R-:W3:Y:S01]  /*7e80*/  LDCU.64 UR4, c[0x4][0x10] ;  /* 0x01000200ff0477ac */ /* 0x000ee20008000a00 */
[----:B--2---:R-:W-:Y:S01]  /*7e90*/  MOV R5, UR9 ;  /* 0x0000000900057c02 */ /* 0x004fe20008000f00 */
[----:B------:R-:W-:Y:S01]  /*7ea0*/  IMAD.U32 R4, RZ, RZ, UR8 ;  /* 0x00000008ff047e24 */ /* 0x000fe2000f8e00ff */
[----:B-----5:R-:W-:Y:S01]  /*7eb0*/  MOV R7, UR7 ;  /* 0x0000000700077c02 */ /* 0x020fe20008000f00 */
[----:B------:R-:W-:Y:S01]  /*7ec0*/  IMAD.U32 R6, RZ, RZ, UR6 ;  /* 0x00000006ff067e24 */ /* 0x000fe2000f8e00ff */
[----:B---3--:R-:W-:Y:S01]  /*7ed0*/  MOV R11, UR5 ;  /* 0x00000005000b7c02 */ /* 0x008fe20008000f00 */
[----:B------:R-:W-:Y:S02]  /*7ee0*/  IMAD.U32 R10, RZ, RZ, UR4 ;  /* 0x00000004ff0a7e24 */ /* 0x000fe4000f8e00ff */
[----:B------:R-:W-:Y:S07]  /*7ef0*/  LEPC R20, `(.L_x_138) ;  /* 0x000000001014794e */ /* 0x000fee0000000000 */
[----:B-1--4-:R-:W-:Y:S05]  /*7f00*/  CALL.ABS.NOINC R2 ;  /* 0x0000000002007343 */ /* 0x012fea0003c00000 */
.L_x_138:
[----:B------:R-:W-:Y:S01]  /*7f10*/  ISETP.NE.AND P0, PT, R72, RZ, PT ;  /* 0x000000ff4800720c */ /* 0x000fe20003f05270 */
[----:B------:R-:W-:Y:S05]  /*7f20*/  WARPSYNC.ALL ;  /* 0x0000000000007948 */ /* 0x000fea0003800000 */
[----:B------:R-:W-:Y:S01]  /*7f30*/  R2UR UR4, R34 ;  /* 0x00000000220472ca */ /* 0x000fe200000e0000 */
[--C-:B----4-:R-:W-:Y:S01]  /*7f40*/  HADD2.F32 R20, -RZ, R40.reuse.H0_H0 ;  /* 0x20000028ff147230 */ /* 0x110fe20000004100 */
[----:B------:R-:W-:Y:S01]  /*7f50*/  IADD3 R74, PT, PT, R74, 0xb0, RZ ;  /* 0x000000b04a4a7810 */ /* 0x000fe20007ffe0ff */
[----:B------:R-:W-:Y:S01]  /*7f60*/  HADD2.F32 R36, -RZ, R40.H1_H1 ;  /* 0x30000028ff247230 */ /* 0x000fe20000004100 */
[----:B------:R-:W-:Y:S01]  /*7f70*/  BSSY.RECONVERGENT B0, `(.L_x_139) ;  /* 0x0000053000007945 */ /* 0x000fe20003800200 */
[--C-:B------:R-:W-:Y:S01]  /*7f80*/  HADD2.F32 R21, -RZ, R41.reuse.H0_H0 ;  /* 0x20000029ff157230 */ /* 0x100fe20000004100 */
[----:B------:R-:W-:Y:S01]  /*7f90*/  LOP3.LUT R74, R74, 0xfefffff8, RZ, 0xc0, !PT ;  /* 0xfefffff84a4a7812 */ /* 0x000fe200078ec0ff */
[----:B---3--:R-:W-:Y:S02]  /*7fa0*/  HADD2.F32 R38, -RZ, R41.H1_H1 ;  /* 0x30000029ff267230 */ /* 0x008fe40000004100 */
[--C-:B------:R-:W-:Y:S02]  /*7fb0*/  HADD2.F32 R37, -RZ, R42.reuse.H0_H0 ;  /* 0x2000002aff257230 */ /* 0x100fe40000004100 */
[----:B------:R-:W-:Y:S02]  /*7fc0*/  HADD2.F32 R40, -RZ, R42.H1_H1 ;  /* 0x3000002aff287230 */ /* 0x000fe40000004100 */
[----:B------:R-:W2:Y:S01]  /*7fd0*/  LDTM.x16 R4, tmem[UR4+0x30] ;  /* 0x00003004000479ee */ /* 0x000ea20008240000 */
[----:B------:R-:W-:Y:S01]  /*7fe0*/  NOP ;  /* 0x0000000000007918 */ /* 0x000fe20000000000 */
[----:B--2---:R2:W-:Y:S01]  /*7ff0*/  SYNCS.ARRIVE.TRANS64.RED.A1T0 RZ, [R74+URZ], RZ ;  /* 0x000000ff4aff79a7 */ /* 0x0045e200081004ff */
[--C-:B------:R-:W-:Y:S02]  /*8000*/  HADD2.F32 R39, -RZ, R43.reuse.H0_H0 ;  /* 0x2000002bff277230 */ /* 0x100fe40000004100 */
[----:B------:R-:W-:Y:S02]  /*8010*/  HADD2.F32 R42, -RZ, R43.H1_H1 ;  /* 0x3000002bff2a7230 */ /* 0x000fe40000004100 */
[--C-:B-1----:R-:W-:Y:S02]  /*8020*/  HADD2.F32 R41, -RZ, R48.reuse.H0_H0 ;  /* 0x20000030ff297230 */ /* 0x102fe40000004100 */
[----:B------:R-:W-:Y:S02]  /*8030*/  HADD2.F32 R43, -RZ, R48.H1_H1 ;  /* 0x30000030ff2b7230 */ /* 0x000fe40000004100 */
[--C-:B------:R-:W-:Y:S02]  /*8040*/  HADD2.F32 R44, -RZ, R49.reuse.H0_H0 ;  /* 0x20000031ff2c7230 */ /* 0x100fe40000004100 */
[----:B------:R-:W-:Y:S02]  /*8050*/  HADD2.F32 R46, -RZ, R49.H1_H1 ;  /* 0x30000031ff2e7230 */ /* 0x000fe40000004100 */
[--C-:B------:R-:W-:Y:S02]  /*8060*/  HADD2.F32 R45, -RZ, R50.reuse.H0_H0 ;  /* 0x20000032ff2d7230 */ /* 0x100fe40000004100 */
[----:B------:R-:W-:Y:S02]  /*8070*/  HADD2.F32 R48, -RZ, R50.H1_H1 ;  /* 0x30000032ff307230 */ /* 0x000fe40000004100 */
[--C-:B------:R-:W-:Y:S02]  /*8080*/  HADD2.F32 R47, -RZ, R51.reuse.H0_H0 ;  /* 0x20000033ff2f7230 */ /* 0x100fe40000004100 */
[----:B------:R-:W-:Y:S02]  /*8090*/  HADD2.F32 R50, -RZ, R51.H1_H1 ;  /* 0x30000033ff327230 */ /* 0x000fe40000004100 */
[C---:B------:R-:W-:Y:S01]  /*80a0*/  FMUL R4, R32.reuse, R4 ;  /* 0x0000000420047220 */ /* 0x040fe20000400000 */
[C---:B------:R-:W-:Y:S01]  /*80b0*/  FMUL R5, R32.reuse, R5 ;  /* 0x0000000520057220 */ /* 0x040fe20000400000 */
[C---:B------:R-:W-:Y:S01]  /*80c0*/  FMUL R6, R32.reuse, R6 ;  /* 0x0000000620067220 */ /* 0x040fe20000400000 */
[C---:B------:R-:W-:Y:S01]  /*80d0*/  FMUL R7, R32.reuse, R7 ;  /* 0x0000000720077220 */ /* 0x040fe20000400000 */
[C---:B------:R-:W-:Y:S01]  /*80e0*/  FFMA R4, R35.reuse, R20, R4 ;  /* 0x0000001423047223 */ /* 0x040fe20000000004 */
        /* <DEDUP_REMOVED lines=21> */
[----:B------:R-:W-:Y:S01]  /*8240*/  FFMA R15, R35, R46, R15 ;  /* 0x0000002e230f7223 */ /* 0x000fe2000000000f */
        /* <DEDUP_REMOVED lines=20> */
[----:B-1----:R-:W1:Y:S02]  /*8390*/  FENCE.VIEW.ASYNC.S ;  /* 0x00000000000073c6 */ /* 0x002e640000000000 */
[----:B-1----:R-:W-:Y:S06]  /*83a0*/  BAR.SYNC.DEFER_BLOCKING 0x1, 0x80 ;  /* 0x0042000000007b1d */ /* 0x002fec0000010000 */
        /* <DEDUP_REMOVED lines=14> */
[----:B-1----:R-:W-:Y:S04]  /*8490*/  DEPBAR.LE SB0, 0x1 ;  /* 0x000080400000791a */ /* 0x002fe80000000000 */
.L_x_140:
[----:B------:R-:W-:Y:S05]  /*84a0*/  BSYNC.RECONVERGENT B0 ;  /* 0x0000000000007941 */ /* 0x000fea0003800200 */
.L_x_139:
[----:B------:R-:W-:Y:S01]  /*84b0*/  BAR.SYNC.DEFER_BLOCKING 0x1, 0x80 ;  /* 0x0042000000007b1d */ /* 0x000fe20000010000 */
[----:B------:R-:W-:Y:S01]  /*84c0*/  UISETP.NE.AND UP0, UPT, UR49, -0x4, UPT ;  /* 0xfffffffc3100788c */ /* 0x000fe2000bf05270 */
[----:B------:R-:W-:Y:S08]  /*84d0*/  IADD3 R0, PT, PT, R30, 0x1, RZ ;  /* 0x000000011e007810 */ /* 0x000ff00007ffe0ff */
[----:B------:R-:W-:Y:S05]  /*84e0*/  BRA.U !UP0, `(.L_x_141) ;  /* 0x0000000108287547 */ /* 0x000fea000b800000 */
[----:B------:R-:W-:Y:S01]  /*84f0*/  ISETP.NE.AND P0, PT, R78, RZ, PT ;  /* 0x000000ff4e00720c */ /* 0x000fe20003f05270 */
[----:B------:R-:W-:Y:S01]  /*8500*/  IMAD.U32 R3, RZ, RZ, UR51 ;  /* 0x00000033ff037e24 */ /* 0x000fe2000f8e00ff */
[----:B------:R-:W-:Y:S01]  /*8510*/  UIADD3 UR51, UPT, UPT, UR51, 0x1, URZ ;  /* 0x0000000133337890 */ /* 0x000fe2000fffe0ff */
[----:B------:R-:W-:Y:S03]  /*8520*/  IMAD.U32 R2, RZ, RZ, UR37 ;  /* 0x00000025ff027e24 */ /* 0x000fe6000f8e00ff */
[----:B------:R-:W-:Y:S04]  /*8530*/  UISETP.NE.AND UP0, UPT, UR51, 0x4, UPT ;  /* 0x000000043300788c */ /* 0x000fe8000bf05270 */
[----:B------:R-:W-:Y:S03]  /*8540*/  USEL UR51, UR51, URZ, UP0 ;  /* 0x000000ff33337287 */ /* 0x000fe60008000000 */
[----:B------:R-:W-:Y:S05]  /*8550*/  @P0 LEA R3, R3, UR48, 0x3 ;  /* 0x0000003003030c11 */ /* 0x000fea000f8e18ff */
[----:B------:R-:W-:Y:S05]  /*8560*/  @P0 VIADD R3, R3, 0x40 ;  /* 0x0000004003030836 */ /* 0x000fea0000000000 */
[----:B------:R-:W-:Y:S04]  /*8570*/  @P0 PRMT R2, R2, 0x654, R3 ;  /* 0x0000065402020816 */ /* 0x000fe80000000003 */
[----:B------:R1:W-:Y:S03]  /*8580*/  @P0 SYNCS.ARRIVE.TRANS64.RED.A1T0 RZ, [R2+URZ], RZ ;  /* 0x000000ff02ff09a7 */ /* 0x0003e600081004ff */
.L_x_141:
[----:B------:R-:W-:Y:S01]  /*8590*/  ISETP.NE.AND P2, PT, R73, RZ, PT ;  /* 0x000000ff4900720c */ /* 0x000fe20003f45270 */
[----:B------:R-:W-:Y:S01]  /*85a0*/  UIADD3 UR49, UPT, UPT, UR49, 0x4, URZ ;  /* 0x0000000431317890 */ /* 0x000fe2000fffe0ff */
[----:B------:R-:W-:Y:S01]  /*85b0*/  ISETP.NE.AND P0, PT, R76, 0x2, PT ;  /* 0x000000024c00780c */ /* 0x000fe20003f05270 */
[----:B------:R-:W-:Y:S01]  /*85c0*/  IMAD.IADD R20, R29, 0x1, R58 ;  /* 0x000000011d147824 */ /* 0x000fe200078e023a */
[----:B------:R-:W-:Y:S01]  /*85d0*/  ISETP.NE.AND P1, PT, R0, 0x4, PT ;  /* 0x000000040000780c */ /* 0x000fe20003f25270 */
[----:B------:R-:W-:Y:S01]  /*85e0*/  IMAD.IADD R21, R31, 0x1, R60 ;  /* 0x000000011f157824 */ /* 0x000fe200078e023c */
[----:B-1----:R-:W-:Y:S02]  /*85f0*/  SEL R2, RZ, 0x1, P0 ;  /* 0x00000001ff027807 */ /* 0x002fe40000000000 */
[----:B------:R-:W-:Y:S02]  /*8600*/  SEL R3, RZ, 0x1, P1 ;  /* 0x00000001ff037807 */ /* 0x000fe40000800000 */
[----:B------:R-:W-:Y:S02]  /*8610*/  LOP3.LUT R69, R69, R2, RZ, 0x3c, !PT ;  /* 0x0000000245457212 */ /* 0x000fe400078e3cff */
[----:B------:R-:W-:Y:S02]  /*8620*/  LOP3.LUT R70, R70, R3, RZ, 0x3c, !PT ;  /* 0x0000000346467212 */ /* 0x000fe400078e3cff */
[----:B------:R-:W-:Y:S02]  /*8630*/  @P2 R2UR UR36, R68 ;  /* 0x00000000442422ca */ /* 0x000fe400000e0000 */
[----:B------:R-:W-:Y:S02]  /*8640*/  SEL R76, R76, RZ, P0 ;  /* 0x000000ff4c4c7207 */ /* 0x000fe40000000000 */
[----:B------:R-:W-:Y:S01]  /*8650*/  SEL R30, R0, RZ, P1 ;  /* 0x000000ff001e7207 */ /* 0x000fe20000800000 */
[----:B------:R-:W-:Y:S10]  /*8660*/  @P2 BRA `(.L_x_142) ;  /* 0xffffffcc00d42947 */ /* 0x000ff4000383ffff */
[----:B------:R-:W-:-:S09]  /*8670*/  UISETP.NE.AND UP0, UPT, UR50, URZ, UPT ;  /* 0x000000ff3200728c */ /* 0x000fd2000bf05270 */
[----:B------:R-:W-:Y:S05]  /*8680*/  BRA.U !UP0, `(.L_x_143) ;  /* 0x0000000108487547 */ /* 0x000fea000b800000 */
[----:B------:R-:W1:Y:S02]  /*8690*/  LDCU.64 UR4, c[0x0][0x890] ;  /* 0x00011200ff0477ac */ /* 0x000e640008000a00 */
[----:B-1----:R-:W-:-:S04]  /*86a0*/  UISETP.NE.U32.AND UP0, UPT, UR4, URZ, UPT ;  /* 0x000000ff0400728c */ /* 0x002fc8000bf05070 */
[----:B------:R-:W-:-:S09]  /*86b0*/  UISETP.NE.AND.EX UP0, UPT, UR5, URZ, UPT, UP0 ;  /* 0x000000ff0500728c */ /* 0x000fd2000bf05300 */
[----:B------:R-:W-:Y:S05]  /*86c0*/  BRA.U UP0, `(.L_x_144) ;  /* 0x00000001000c7547 */ /* 0x000fea000b800000 */
[----:B------:R-:W-:-:S13]  /*86d0*/  FSETP.NEU.AND P0, PT, R35, RZ, PT ;  /* 0x000000ff2300720b */ /* 0x000fda0003f0d000 */
[----:B------:R-:W-:Y:S05]  /*86e0*/  @!P0 EXIT ;  /* 0x000000000000894d */ /* 0x000fea0003800000 */
[----:B------:R-:W-:Y:S05]  /*86f0*/  BRA `(.L_x_143) ;  /* 0x00000000002c7947 */ /* 0x000fea0003800000 */
.L_x_144:
[----:B------:R-:W-:Y:S01]  /*8700*/  ISETP.NE.AND P0, PT, R75, RZ, PT ;  /* 0x000000ff4b00720c */ /* 0x000fe20003f05270 */
[----:B------:R-:W-:-:S12]  /*8710*/  BSSY.RECONVERGENT B0, `(.L_x_143) ;  /* 0x0000009000007945 */ /* 0x000fd80003800200 */
[----:B------:R-:W-:Y:S05]  /*8720*/  @P0 BRA `(.L_x_145) ;  /* 0x0000000000140947 */ /* 0x000fea0003800000 */
[----:B------:R-:W1:Y:S02]  /*8730*/  LDCU.64 UR4, c[0x0][0x888] ;  /* 0x00011100ff0477ac */ /* 0x000e640008000a00 */
[----:B-1----:R-:W-:-:S04]  /*8740*/  ISETP.NE.U32.AND P0, PT, RZ, UR4, PT ;  /* 0x00000004ff007c0c */ /* 0x002fc8000bf05070 */
[----:B------:R-:W-:-:S13]  /*8750*/  ISETP.NE.AND.EX P0, PT, RZ, UR5, PT, P0 ;  /* 0x00000005ff007c0c */ /* 0x000fda000bf05300 */
[----:B------:R-:W-:Y:S05]  /*8760*/  @!P0 EXIT ;  /* 0x000000000000894d */ /* 0x000fea0003800000 */
[----:B------:R-:W-:Y:S05]  /*8770*/  BRA `(.L_x_146) ;  /* 0x0000000000087947 */ /* 0x000fea0003800000 */
.L_x_145:
[----:B------:R-:W-:-:S13]  /*8780*/  FSETP.NEU.AND P0, PT, R35, RZ, PT ;  /* 0x000000ff2300720b */ /* 0x000fda0003f0d000 */
[----:B------:R-:W-:Y:S05]  /*8790*/  @!P0 EXIT ;  /* 0x000000000000894d */ /* 0x000fea0003800000 */
.L_x_146:
[----:B------:R-:W-:Y:S05]  /*87a0*/  BSYNC.RECONVERGENT B0 ;  /* 0x0000000000007941 */ /* 0x000fea0003800200 */
.L_x_143:
[----:B------:R-:W-:Y:S01]  /*87b0*/  ULEA UR4, UR51, UR48, 0x3 ;  /* 0x0000003033047291 */ /* 0x000fe2000f8e18ff */
[----:B------:R-:W-:-:S04]  /*87c0*/  DEPBAR.LE SB0, 0x0 ;  /* 0x000080000000791a */ /* 0x000fc80000000000 */
[----:B------:R-:W-:-:S04]  /*87d0*/  UIADD3 UR4, UPT, UPT, UR4, 0x40, URZ ;  /* 0x0000004004047890 */ /* 0x000fc8000fffe0ff */
[----:B------:R-:W-:-:S09]  /*87e0*/  UPRMT UR4, UR37, 0x654, UR4 ;  /* 0x0000065425047896 */ /* 0x000fd20008000004 */
[----:B------:R-:W-:Y:S01]  /*87f0*/  SYNCS.ARRIVE.TRANS64.RED.A1T0 RZ, [UR4], RZ ;  /* 0x000000ffffff79a7 */ /* 0x000fe20008100404 */
[----:B------:R-:W-:Y:S05]  /*8800*/  EXIT ;  /* 0x000000000000794d */ /* 0x000fea0003800000 */
.L_x_24:
[----:B--2---:R2:W4:Y:S02]  /*8810*/  SYNCS.PHASECHK.TRANS64.TRYWAIT P0, [R3+URZ+0xe0], R2 ;  /* 0x0000e002030075a7 */ /* 0x00452400080011ff */
[----:B----4-:R-:W-:Y:S05]  /*8820*/  @!P0 NANOSLEEP.SYNCS 0x989680 ;  /* 0x009896800000895d */ /* 0x010fea0003900000 */
[----:B------:R-:W4:Y:S02]  /*8830*/  @!P0 SYNCS.PHASECHK.TRANS64 P0, [R3+URZ+0xe0], R2 ;  /* 0x0000e002030085a7 */ /* 0x000f2400080010ff */
[----:B----4-:R-:W-:Y:S05]  /*8840*/  @!P0 BRA `(.L_x_24) ;  /* 0xfffffffc00f08947 */ /* 0x010fea000383ffff */
[----:B------:R-:W-:Y:S05]  /*8850*/  BRA `(.L_x_147) ;  /* 0xffffff9000207947 */ /* 0x000fea000383ffff */
.L_x_27:
[----:B-1----:R-:W-:-:S07]  /*8860*/  MOV R2, UR33 ;  /* 0x0000002100027c02 */ /* 0x002fce0008000f00 */
.L_x_148:
[----:B-1----:R1:W2:Y:S02]  /*8870*/  SYNCS.PHASECHK.TRANS64.TRYWAIT P0, [R2+URZ+0x10], R5 ;  /* 0x00001005020075a7 */ /* 0x0022a400080011ff */
[----:B--2---:R-:W-:Y:S05]  /*8880*/  @!P0 NANOSLEEP.SYNCS 0x989680 ;  /* 0x009896800000895d */ /* 0x004fea0003900000 */
[----:B------:R-:W2:Y:S02]  /*8890*/  @!P0 SYNCS.PHASECHK.TRANS64 P0, [R2+URZ+0x10], R5 ;  /* 0x00001005020085a7 */ /* 0x000ea400080010ff */
[----:B--2---:R-:W-:Y:S05]  /*88a0*/  @!P0 BRA `(.L_x_148) ;  /* 0xfffffffc00f08947 */ /* 0x004fea000383ffff */
[----:B------:R-:W-:Y:S05]  /*88b0*/  BRA `(.L_x_26) ;  /* 0xffffff9000887947 */ /* 0x000fea000383ffff */
.L_x_34:
[----:B-1----:R-:W-:-:S07]  /*88c0*/  MOV R2, UR17 ;  /* 0x0000001100027c02 */ /* 0x002fce0008000f00 */
.L_x_149:
[----:B-1----:R1:W2:Y:S02]  /*88d0*/  SYNCS.PHASECHK.TRANS64.TRYWAIT P0, [R2+URZ+0x10], R5 ;  /* 0x00001005020075a7 */ /* 0x0022a400080011ff */
[----:B--2---:R-:W-:Y:S05]  /*88e0*/  @!P0 NANOSLEEP.SYNCS 0x989680 ;  /* 0x009896800000895d */ /* 0x004fea0003900000 */
[----:B------:R-:W2:Y:S02]  /*88f0*/  @!P0 SYNCS.PHASECHK.TRANS64 P0, [R2+URZ+0x10], R5 ;  /* 0x00001005020085a7 */ /* 0x000ea400080010ff */
[----:B--2---:R-:W-:Y:S05]  /*8900*/  @!P0 BRA `(.L_x_149) ;  /* 0xfffffffc00f08947 */ /* 0x004fea000383ffff */
[----:B------:R-:W-:Y:S05]  /*8910*/  BRA `(.L_x_33) ;  /* 0xffffff94004c7947 */ /* 0x000fea000383ffff */
.L_x_39:
[----:B-1----:R1:W2:Y:S02]  /*8920*/  SYNCS.PHASECHK.TRANS64.TRYWAIT P0, [R2+URZ+0x70], R3 ;  /* 0x00007003020075a7 */ /* 0x0022a400080011ff */
[----:B--2---:R-:W-:Y:S05]  /*8930*/  @!P0 NANOSLEEP.SYNCS 0x989680 ;  /* 0x009896800000895d */ /* 0x004fea0003900000 */
[----:B------:R-:W2:Y:S02]  /*8940*/  @!P0 SYNCS.PHASECHK.TRANS64 P0, [R2+URZ+0x70], R3 ;  /* 0x00007003020085a7 */ /* 0x000ea400080010ff */
[----:B--2---:R-:W-:Y:S05]  /*8950*/  @!P0 BRA `(.L_x_39) ;  /* 0xfffffffc00f08947 */ /* 0x004fea000383ffff */
[----:B------:R-:W-:Y:S05]  /*8960*/  BRA `(.L_x_150) ;  /* 0xffffff9400f87947 */ /* 0x000fea000383ffff */
.L_x_43:
[----:B---3--:R-:W-:-:S07]  /*8970*/  MOV R0, UR4 ;  /* 0x0000000400007c02 */ /* 0x008fce0008000f00 */
.L_x_151:
[----:B-1----:R1:W2:Y:S02]  /*8980*/  SYNCS.PHASECHK.TRANS64.TRYWAIT P0, [R0+URZ], R3 ;  /* 0x00000003000075a7 */ /* 0x0022a400080011ff */
[----:B--2---:R-:W-:Y:S05]  /*8990*/  @!P0 NANOSLEEP.SYNCS 0x989680 ;  /* 0x009896800000895d */ /* 0x004fea0003900000 */
[----:B------:R-:W2:Y:S02]  /*89a0*/  @!P0 SYNCS.PHASECHK.TRANS64 P0, [R0+URZ], R3 ;  /* 0x00000003000085a7 */ /* 0x000ea400080010ff */
[----:B--2---:R-:W-:Y:S05]  /*89b0*/  @!P0 BRA `(.L_x_151) ;  /* 0xfffffffc00f08947 */ /* 0x004fea000383ffff */
[----:B------:R-:W-:Y:S05]  /*89c0*/  BRA `(.L_x_152) ;  /* 0xffffff9c00687947 */ /* 0x000fea000383ffff */
.L_x_46:
[----:B-1----:R1:W2:Y:S02]  /*89d0*/  SYNCS.PHASECHK.TRANS64.TRYWAIT P0, [R0+URZ+0xd0], R5 ;  /* 0x0000d005000075a7 */ /* 0x0022a400080011ff */
[----:B--2---:R-:W-:Y:S05]  /*89e0*/  @!P0 NANOSLEEP.SYNCS 0x989680 ;  /* 0x009896800000895d */ /* 0x004fea0003900000 */
[----:B------:R-:W2:Y:S02]  /*89f0*/  @!P0 SYNCS.PHASECHK.TRANS64 P0, [R0+URZ+0xd0], R5 ;  /* 0x0000d005000085a7 */ /* 0x000ea400080010ff */
[----:B--2---:R-:W-:Y:S05]  /*8a00*/  @!P0 BRA `(.L_x_46) ;  /* 0xfffffffc00f08947 */ /* 0x004fea000383ffff */
[----:B------:R-:W-:Y:S05]  /*8a10*/  BRA `(.L_x_153) ;  /* 0xffffff9c00c87947 */ /* 0x000fea000383ffff */
.L_x_47:
[----:B------:R-:W-:-:S07]  /*8a20*/  MOV R0, UR5 ;  /* 0x0000000500007c02 */ /* 0x000fce0008000f00 */
.L_x_154:
[----:B-1----:R1:W2:Y:S02]  /*8a30*/  SYNCS.PHASECHK.TRANS64.TRYWAIT P0, [R0+URZ+0x80], R7 ;  /* 0x00008007000075a7 */ /* 0x0022a400080011ff */
[----:B--2---:R-:W-:Y:S05]  /*8a40*/  @!P0 NANOSLEEP.SYNCS 0x989680 ;  /* 0x009896800000895d */ /* 0x004fea0003900000 */
[----:B------:R-:W2:Y:S02]  /*8a50*/  @!P0 SYNCS.PHASECHK.TRANS64 P0, [R0+URZ+0x80], R7 ;  /* 0x00008007000085a7 */ /* 0x000ea400080010ff */
[----:B--2---:R-:W-:Y:S05]  /*8a60*/  @!P0 BRA `(.L_x_154) ;  /* 0xfffffffc00f08947 */ /* 0x004fea000383ffff */
[----:B------:R-:W-:Y:S05]  /*8a70*/  BRA `(.L_x_155) ;  /* 0xffffff9c00d87947 */ /* 0x000fea000383ffff */
.L_x_48:
[----:B-1----:R1:W2:Y:S02]  /*8a80*/  SYNCS.PHASECHK.TRANS64.TRYWAIT P1, [R0+URZ+0x70], R5 ;  /* 0x00007005000075a7 */ /* 0x0022a400080211ff */
[----:B--2---:R-:W-:Y:S05]  /*8a90*/  @!P1 NANOSLEEP.SYNCS 0x989680 ;  /* 0x009896800000995d */ /* 0x004fea0003900000 */
[----:B------:R-:W2:Y:S02]  /*8aa0*/  @!P1 SYNCS.PHASECHK.TRANS64 P1, [R0+URZ+0x70], R5 ;  /* 0x00007005000095a7 */ /* 0x000ea400080210ff */
[----:B--2---:R-:W-:Y:S05]  /*8ab0*/  @!P1 BRA `(.L_x_48) ;  /* 0xfffffffc00f09947 */ /* 0x004fea000383ffff */
[----:B------:R-:W-:Y:S05]  /*8ac0*/  BRA `(.L_x_156) ;  /* 0xffffffa000087947 */ /* 0x000fea000383ffff */
.L_x_51:
[----:B------:R-:W-:-:S07]  /*8ad0*/  MOV R0, UR5 ;  /* 0x0000000500007c02 */ /* 0x000fce0008000f00 */
.L_x_157:
[----:B-1----:R1:W2:Y:S02]  /*8ae0*/  SYNCS.PHASECHK.TRANS64.TRYWAIT P0, [R0+URZ+0x80], R3 ;  /* 0x00008003000075a7 */ /* 0x0022a400080011ff */
[----:B--2---:R-:W-:Y:S05]  /*8af0*/  @!P0 NANOSLEEP.SYNCS 0x989680 ;  /* 0x009896800000895d */ /* 0x004fea0003900000 */
[----:B------:R-:W2:Y:S02]  /*8b00*/  @!P0 SYNCS.PHASECHK.TRANS64 P0, [R0+URZ+0x80], R3 ;  /* 0x00008003000085a7 */ /* 0x000ea400080010ff */
[----:B--2---:R-:W-:Y:S05]  /*8b10*/  @!P0 BRA `(.L_x_157) ;  /* 0xfffffffc00f08947 */ /* 0x004fea000383ffff */
[----:B------:R-:W-:Y:S05]  /*8b20*/  BRA `(.L_x_50) ;  /* 0xffffffa0005c7947 */ /* 0x000fea000383ffff */
.L_x_60:
[----:B-1----:R-:W-:-:S04]  /*8b30*/  MOV R4, UR4 ;  /* 0x0000000400047c02 */ /* 0x002fc80008000f00 */
[----:B------:R1:W2:Y:S03]  /*8b40*/  SYNCS.PHASECHK.TRANS64.TRYWAIT P0, [R4+URZ+0x8], R5 ;  /* 0x00000805040075a7 */ /* 0x0002a600080011ff */
[----:B--2---:R-:W-:Y:S05]  /*8b50*/  @!P0 NANOSLEEP.SYNCS 0x989680 ;  /* 0x009896800000895d */ /* 0x004fea0003900000 */
[----:B------:R-:W2:Y:S02]  /*8b60*/  @!P0 SYNCS.PHASECHK.TRANS64 P0, [R4+URZ+0x8], R5 ;  /* 0x00000805040085a7 */ /* 0x000ea400080010ff */
[----:B--2---:R-:W-:Y:S05]  /*8b70*/  @!P0 BRA `(.L_x_60) ;  /* 0xfffffffc00ec8947 */ /* 0x004fea000383ffff */
[----:B------:R-:W-:Y:S05]  /*8b80*/  BRA `(.L_x_59) ;  /* 0xffffffa400107947 */ /* 0x000fea000383ffff */
.L_x_62:
[----:B------:R-:W-:Y:S01]  /*8b90*/  BSSY B0, `(.L_x_158) ;  /* 0x0000006000007945 */ /* 0x000fe20003800000 */
[----:B------:R-:W-:-:S07]  /*8ba0*/  MOV R15, 0xffffffff ;  /* 0xffffffff000f7802 */ /* 0x000fce0000000f00 */
[----:B-1---5:R-:W-:Y:S05]  /*8bb0*/  WARPSYNC.COLLECTIVE R15, `(.L_x_159) ;  /* 0x000000000f0c7348 */ /* 0x022fea0003c00000 */
[----:B------:R-:W-:Y:S02]  /*8bc0*/  ELECT P6, UR79, PT ;  /* 0x00000000004f782f */ /* 0x000fe400038c0000 */
[----:B------:R-:W-:Y:S01]  /*8bd0*/  MOV R14, UR79 ;  /* 0x0000004f000e7c02 */ /* 0x000fe20008000f00 */
[----:B-1---5:R-:W-:Y:S10]  /*8be0*/  ENDCOLLECTIVE ;  /* 0x000000000000791b */ /* 0x022ff40003800000 */
.L_x_159:
[----:B------:R-:W-:Y:S05]  /*8bf0*/  BSYNC B0 ;  /* 0x0000000000007941 */ /* 0x000fea0003800000 */
.L_x_158:
[----:B------:R-:W-:Y:S05]  /*8c00*/  BRA `(.L_x_160) ;  /* 0xffffffa400407947 */ /* 0x000fea000383ffff */
.L_x_64:
[----:B-1----:R-:W-:-:S04]  /*8c10*/  MOV R2, UR4 ;  /* 0x0000000400027c02 */ /* 0x002fc80008000f00 */
[----:B------:R1:W2:Y:S03]  /*8c20*/  SYNCS.PHASECHK.TRANS64.TRYWAIT P0, [R2+URZ+0x8], R3 ;  /* 0x00000803020075a7 */ /* 0x0002a600080011ff */
[----:B--2---:R-:W-:Y:S05]  /*8c30*/  @!P0 NANOSLEEP.SYNCS 0x989680 ;  /* 0x009896800000895d */ /* 0x004fea0003900000 */
[----:B------:R-:W2:Y:S02]  /*8c40*/  @!P0 SYNCS.PHASECHK.TRANS64 P0, [R2+URZ+0x8], R3 ;  /* 0x00000803020085a7 */ /* 0x000ea400080010ff */
[----:B--2---:R-:W-:Y:S05]  /*8c50*/  @!P0 BRA `(.L_x_64) ;  /* 0xfffffffc00ec8947 */ /* 0x004fea000383ffff */
[----:B------:R-:W-:Y:S05]  /*8c60*/  BRA `(.L_x_63) ;  /* 0xffffffa400447947 */ /* 0x000fea000383ffff */
.L_x_65:
[----:B-1----:R1:W2:Y:S02]  /*8c70*/  SYNCS.PHASECHK.TRANS64.TRYWAIT P0, [R0+URZ+0x70], R5 ;  /* 0x00007005000075a7 */ /* 0x0022a400080011ff */
[----:B--2---:R-:W-:Y:S05]  /*8c80*/  @!P0 NANOSLEEP.SYNCS 0x989680 ;  /* 0x009896800000895d */ /* 0x004fea0003900000 */
[----:B------:R-:W2:Y:S02]  /*8c90*/  @!P0 SYNCS.PHASECHK.TRANS64 P0, [R0+URZ+0x70], R5 ;  /* 0x00007005000085a7 */ /* 0x000ea400080010ff */
[----:B--2---:R-:W-:Y:S05]  /*8ca0*/  @!P0 BRA `(.L_x_65) ;  /* 0xfffffffc00f08947 */ /* 0x004fea000383ffff */
[----:B------:R-:W-:Y:S05]  /*8cb0*/  BRA `(.L_x_161) ;  /* 0xffffffa800287947 */ /* 0x000fea000383ffff */
.L_x_67:
[----:B------:R-:W-:-:S07]  /*8cc0*/  MOV R0, UR7 ;  /* 0x0000000700007c02 */ /* 0x000fce0008000f00 */
.L_x_162:
[----:B-1----:R1:W2:Y:S02]  /*8cd0*/  SYNCS.PHASECHK.TRANS64.TRYWAIT P0, [R0+URZ+0xb0], R5 ;  /* 0x0000b005000075a7 */ /* 0x0022a400080011ff */
[----:B--2---:R-:W-:Y:S05]  /*8ce0*/  @!P0 NANOSLEEP.SYNCS 0x989680 ;  /* 0x009896800000895d */ /* 0x004fea0003900000 */
[----:B------:R-:W2:Y:S02]  /*8cf0*/  @!P0 SYNCS.PHASECHK.TRANS64 P0, [R0+URZ+0xb0], R5 ;  /* 0x0000b005000085a7 */ /* 0x000ea400080010ff */
[----:B--2---:R-:W-:Y:S05]  /*8d00*/  @!P0 BRA `(.L_x_162) ;  /* 0xfffffffc00f08947 */ /* 0x004fea000383ffff */
[----:B------:R-:W-:Y:S05]  /*8d10*/  BRA `(.L_x_163) ;  /* 0xffffffa800747947 */ /* 0x000fea000383ffff */
.L_x_70:
[----:B------:R-:W-:Y:S07]  /*8d20*/  MOV R0, UR6 ;  /* 0x0000000600007c02 */ /* 0x000fee0008000f00 */
.L_x_164:
[----:B-1----:R1:W2:Y:S02]  /*8d30*/  SYNCS.PHASECHK.TRANS64.TRYWAIT P0, [R0+URZ], R5 ;  /* 0x00000005000075a7 */ /* 0x0022a400080011ff */
[----:B--2---:R-:W-:Y:S05]  /*8d40*/  @!P0 NANOSLEEP.SYNCS 0x989680 ;  /* 0x009896800000895d */ /* 0x004fea0003900000 */
[----:B------:R-:W2:Y:S02]  /*8d50*/  @!P0 SYNCS.PHASECHK.TRANS64 P0, [R0+URZ], R5 ;  /* 0x00000005000085a7 */ /* 0x000ea400080010ff */
[----:B--2---:R-:W-:Y:S05]  /*8d60*/  @!P0 BRA `(.L_x_164) ;  /* 0xfffffffc00f08947 */ /* 0x004fea000383ffff */
[----:B------:R-:W-:Y:S05]  /*8d70*/  BRA `(.L_x_69) ;  /* 0xffffffa800887947 */ /* 0x000fea000383ffff */
.L_x_74:
[----:B-1----:R-:W-:-:S07]  /*8d80*/  MOV R0, UR7 ;  /* 0x0000000700007c02 */ /* 0x002fce0008000f00 */
.L_x_165:
[----:B-1----:R1:W2:Y:S02]  /*8d90*/  SYNCS.PHASECHK.TRANS64.TRYWAIT P0, [R0+URZ], R3 ;  /* 0x00000003000075a7 */ /* 0x0022a400080011ff */
[----:B--2---:R-:W-:Y:S05]  /*8da0*/  @!P0 NANOSLEEP.SYNCS 0x989680 ;  /* 0x009896800000895d */ /* 0x004fea0003900000 */
[----:B------:R-:W2:Y:S02]  /*8db0*/  @!P0 SYNCS.PHASECHK.TRANS64 P0, [R0+URZ], R3 ;  /* 0x00000003000085a7 */ /* 0x000ea400080010ff */
[----:B--2---:R-:W-:Y:S05]  /*8dc0*/  @!P0 BRA `(.L_x_165) ;  /* 0xfffffffc00f08947 */ /* 0x004fea000383ffff */
[----:B------:R-:W-:Y:S05]  /*8dd0*/  BRA `(.L_x_166) ;  /* 0xffffffac007c7947 */ /* 0x000fea000383ffff */
.L_x_75:
[----:B------:R-:W-:-:S07]  /*8de0*/  MOV R0, UR7 ;  /* 0x0000000700007c02 */ /* 0x000fce0008000f00 */
.L_x_167:
[----:B-1----:R1:W2:Y:S02]  /*8df0*/  SYNCS.PHASECHK.TRANS64.TRYWAIT P0, [R0+URZ], R3 ;  /* 0x00000003000075a7 */ /* 0x0022a400080011ff */
[----:B--2---:R-:W-:Y:S05]  /*8e00*/  @!P0 NANOSLEEP.SYNCS 0x989680 ;  /* 0x009896800000895d */ /* 0x004fea0003900000 */
[----:B------:R-:W2:Y:S02]  /*8e10*/  @!P0 SYNCS.PHASECHK.TRANS64 P0, [R0+URZ], R3 ;  /* 0x00000003000085a7 */ /* 0x000ea400080010ff */
[----:B--2---:R-:W-:Y:S05]  /*8e20*/  @!P0 BRA `(.L_x_167) ;  /* 0xfffffffc00f08947 */ /* 0x004fea000383ffff */
[----:B------:R-:W-:Y:S05]  /*8e30*/  BRA `(.L_x_168) ;  /* 0xffffffac00887947 */ /* 0x000fea000383ffff */
.L_x_76:
[----:B------:R-:W-:-:S07]  /*8e40*/  MOV R0, UR7 ;  /* 0x0000000700007c02 */ /* 0x000fce0008000f00 */
.L_x_169:
[----:B-1----:R1:W2:Y:S02]  /*8e50*/  SYNCS.PHASECHK.TRANS64.TRYWAIT P0, [R0+URZ], R3 ;  /* 0x00000003000075a7 */ /* 0x0022a400080011ff */
[----:B--2---:R-:W-:Y:S05]  /*8e60*/  @!P0 NANOSLEEP.SYNCS 0x989680 ;  /* 0x009896800000895d */ /* 0x004fea0003900000 */
[----:B------:R-:W2:Y:S02]  /*8e70*/  @!P0 SYNCS.PHASECHK.TRANS64 P0, [R0+URZ], R3 ;  /* 0x00000003000085a7 */ /* 0x000ea400080010ff */
[----:B--2---:R-:W-:Y:S05]  /*8e80*/  @!P0 BRA `(.L_x_169) ;  /* 0xfffffffc00f08947 */ /* 0x004fea000383ffff */
[----:B------:R-:W-:Y:S05]  /*8e90*/  BRA `(.L_x_170) ;  /* 0xffffffac00947947 */ /* 0x000fea000383ffff */
.L_x_79:
[----:B------:R-:W-:-:S07]  /*8ea0*/  MOV R0, UR5 ;  /* 0x0000000500007c02 */ /* 0x000fce0008000f00 */
.L_x_171:
[----:B-1----:R1:W2:Y:S02]  /*8eb0*/  SYNCS.PHASECHK.TRANS64.TRYWAIT P1, [R0+URZ+0xf0], R3 ;  /* 0x0000f003000075a7 */ /* 0x0022a400080211ff */
[----:B--2---:R-:W-:Y:S05]  /*8ec0*/  @!P1 NANOSLEEP.SYNCS 0x989680 ;  /* 0x009896800000995d */ /* 0x004fea0003900000 */
[----:B------:R-:W2:Y:S02]  /*8ed0*/  @!P1 SYNCS.PHASECHK.TRANS64 P1, [R0+URZ+0xf0], R3 ;  /* 0x0000f003000095a7 */ /* 0x000ea400080210ff */
[----:B--2---:R-:W-:Y:S05]  /*8ee0*/  @!P1 BRA `(.L_x_171) ;  /* 0xfffffffc00f09947 */ /* 0x004fea000383ffff */
[----:B------:R-:W-:Y:S05]  /*8ef0*/  BRA `(.L_x_172) ;  /* 0xffffffac00e07947 */ /* 0x000fea000383ffff */
.L_x_84:
[----:B--2---:R2:W4:Y:S02]  /*8f00*/  SYNCS.PHASECHK.TRANS64.TRYWAIT P0, [R0+URZ+0x70], R3 ;  /* 0x00007003000075a7 */ /* 0x00452400080011ff */
[----:B----4-:R-:W-:Y:S05]  /*8f10*/  @!P0 NANOSLEEP.SYNCS 0x989680 ;  /* 0x009896800000895d */ /* 0x010fea0003900000 */
[----:B------:R-:W4:Y:S02]  /*8f20*/  @!P0 SYNCS.PHASECHK.TRANS64 P0, [R0+URZ+0x70], R3 ;  /* 0x00007003000085a7 */ /* 0x000f2400080010ff */
[----:B----4-:R-:W-:Y:S05]  /*8f30*/  @!P0 BRA `(.L_x_84) ;  /* 0xfffffffc00f08947 */ /* 0x010fea000383ffff */
[----:B------:R-:W-:Y:S05]  /*8f40*/  BRA `(.L_x_173) ;  /* 0xffffffb000f47947 */ /* 0x000fea000383ffff */
.L_x_87:
[----:B------:R-:W-:Y:S07]  /*8f50*/  MOV R0, UR7 ;  /* 0x0000000700007c02 */ /* 0x000fee0008000f00 */
.L_x_174:
[----:B--2---:R2:W4:Y:S02]  /*8f60*/  SYNCS.PHASECHK.TRANS64.TRYWAIT P0, [R0+URZ+0x68], R3 ;  /* 0x00006803000075a7 */ /* 0x00452400080011ff */
[----:B----4-:R-:W-:Y:S05]  /*8f70*/  @!P0 NANOSLEEP.SYNCS 0x989680 ;  /* 0x009896800000895d */ /* 0x010fea0003900000 */
[----:B------:R-:W4:Y:S02]  /*8f80*/  @!P0 SYNCS.PHASECHK.TRANS64 P0, [R0+URZ+0x68], R3 ;  /* 0x00006803000085a7 */ /* 0x000f2400080010ff */
[----:B----4-:R-:W-:Y:S05]  /*8f90*/  @!P0 BRA `(.L_x_174) ;  /* 0xfffffffc00f08947 */ /* 0x010fea000383ffff */
[----:B------:R-:W-:Y:S05]  /*8fa0*/  BRA `(.L_x_86) ;  /* 0xffffffb400d47947 */ /* 0x000fea000383ffff */
.L_x_90:
[----:B------:R-:W-:Y:S07]  /*8fb0*/  MOV R3, UR7 ;  /* 0x0000000700037c02 */ /* 0x000fee0008000f00 */
.L_x_175:
[----:B-1----:R1:W2:Y:S02]  /*8fc0*/  SYNCS.PHASECHK.TRANS64.TRYWAIT P0, [R3+URZ+0x40], R12 ;  /* 0x0000400c030075a7 */ /* 0x0022a400080011ff */
[----:B--2---:R-:W-:Y:S05]  /*8fd0*/  @!P0 NANOSLEEP.SYNCS 0x989680 ;  /* 0x009896800000895d */ /* 0x004fea0003900000 */
[----:B------:R-:W2:Y:S02]  /*8fe0*/  @!P0 SYNCS.PHASECHK.TRANS64 P0, [R3+URZ+0x40], R12 ;  /* 0x0000400c030085a7 */ /* 0x000ea400080010ff */
[----:B--2---:R-:W-:Y:S05]  /*8ff0*/  @!P0 BRA `(.L_x_175) ;  /* 0xfffffffc00f08947 */ /* 0x004fea000383ffff */
[----:B------:R-:W-:Y:S05]  /*9000*/  BRA `(.L_x_176) ;  /* 0xffffffb8004c7947 */ /* 0x000fea000383ffff */
.L_x_91:
[----:B-1----:R-:W-:Y:S07]  /*9010*/  MOV R3, UR7 ;  /* 0x0000000700037c02 */ /* 0x002fee0008000f00 */
.L_x_177:
[----:B-1----:R1:W2:Y:S02]  /*9020*/  SYNCS.PHASECHK.TRANS64.TRYWAIT P0, [R3+URZ+0x48], R12 ;  /* 0x0000480c030075a7 */ /* 0x0022a400080011ff */
[----:B--2---:R-:W-:Y:S05]  /*9030*/  @!P0 NANOSLEEP.SYNCS 0x989680 ;  /* 0x009896800000895d */ /* 0x004fea0003900000 */
[----:B------:R-:W2:Y:S02]  /*9040*/  @!P0 SYNCS.PHASECHK.TRANS64 P0, [R3+URZ+0x48], R12 ;  /* 0x0000480c030085a7 */ /* 0x000ea400080010ff */
[----:B--2---:R-:W-:Y:S05]  /*9050*/  @!P0 BRA `(.L_x_177) ;  /* 0xfffffffc00f08947 */ /* 0x004fea000383ffff */
[----:B------:R-:W-:Y:S05]  /*9060*/  BRA `(.L_x_178) ;  /* 0xffffffb800a87947 */ /* 0x000fea000383ffff */
.L_x_92:
[----:B-1----:R-:W-:Y:S07]  /*9070*/  MOV R3, UR7 ;  /* 0x0000000700037c02 */ /* 0x002fee0008000f00 */
.L_x_179:
[----:B-1----:R1:W2:Y:S02]  /*9080*/  SYNCS.PHASECHK.TRANS64.TRYWAIT P0, [R3+URZ+0x50], R12 ;  /* 0x0000500c030075a7 */ /* 0x0022a400080011ff */
[----:B--2---:R-:W-:Y:S05]  /*9090*/  @!P0 NANOSLEEP.SYNCS 0x989680 ;  /* 0x009896800000895d */ /* 0x004fea0003900000 */
[----:B------:R-:W2:Y:S02]  /*90a0*/  @!P0 SYNCS.PHASECHK.TRANS64 P0, [R3+URZ+0x50], R12 ;  /* 0x0000500c030085a7 */ /* 0x000ea400080010ff */
[----:B--2---:R-:W-:Y:S05]  /*90b0*/  @!P0 BRA `(.L_x_179) ;  /* 0xfffffffc00f08947 */ /* 0x004fea000383ffff */
[----:B------:R-:W-:Y:S05]  /*90c0*/  BRA `(.L_x_180) ;  /* 0xffffffbc00047947 */ /* 0x000fea000383ffff */
.L_x_93:
[----:B------:R-:W-:Y:S07]  /*90d0*/  MOV R3, UR7 ;  /* 0x0000000700037c02 */ /* 0x000fee0008000f00 */
.L_x_181:
[----:B-1----:R1:W2:Y:S02]  /*90e0*/  SYNCS.PHASECHK.TRANS64.TRYWAIT P0, [R3+URZ+0x58], R12 ;  /* 0x0000580c030075a7 */ /* 0x0022a400080011ff */
[----:B--2---:R-:W-:Y:S05]  /*90f0*/  @!P0 NANOSLEEP.SYNCS 0x989680 ;  /* 0x009896800000895d */ /* 0x004fea0003900000 */
[----:B------:R-:W2:Y:S02]  /*9100*/  @!P0 SYNCS.PHASECHK.TRANS64 P0, [R3+URZ+0x58], R12 ;  /* 0x0000580c030085a7 */ /* 0x000ea400080010ff */
[----:B--2---:R-:W-:Y:S05]  /*9110*/  @!P0 BRA `(.L_x_181) ;  /* 0xfffffffc00f08947 */ /* 0x004fea000383ffff */
[----:B------:R-:W-:Y:S05]  /*9120*/  BRA `(.L_x_182) ;  /* 0xffffffbc00a47947 */ /* 0x000fea000383ffff */
.L_x_95:
[----:B------:R-:W-:-:S07]  /*9130*/  MOV R0, UR7 ;  /* 0x0000000700007c02 */ /* 0x000fce0008000f00 */
.L_x_183:
[----:B-1----:R1:W4:Y:S02]  /*9140*/  SYNCS.PHASECHK.TRANS64.TRYWAIT P0, [R0+URZ+0x40], R3 ;  /* 0x00004003000075a7 */ /* 0x00232400080011ff */
[----:B----4-:R-:W-:Y:S05]  /*9150*/  @!P0 NANOSLEEP.SYNCS 0x989680 ;  /* 0x009896800000895d */ /* 0x010fea0003900000 */
[----:B------:R-:W4:Y:S02]  /*9160*/  @!P0 SYNCS.PHASECHK.TRANS64 P0, [R0+URZ+0x40], R3 ;  /* 0x00004003000085a7 */ /* 0x000f2400080010ff */
[----:B----4-:R-:W-:Y:S05]  /*9170*/  @!P0 BRA `(.L_x_183) ;  /* 0xfffffffc00f08947 */ /* 0x010fea000383ffff */
[----:B------:R-:W-:Y:S05]  /*9180*/  BRA `(.L_x_184) ;  /* 0xffffffc0002c7947 */ /* 0x000fea000383ffff */
.L_x_96:
[----:B-1----:R-:W-:-:S07]  /*9190*/  MOV R0, UR7 ;  /* 0x0000000700007c02 */ /* 0x002fce0008000f00 */
.L_x_185:
[----:B-1----:R1:W4:Y:S02]  /*91a0*/  SYNCS.PHASECHK.TRANS64.TRYWAIT P0, [R0+URZ+0x48], R3 ;  /* 0x00004803000075a7 */ /* 0x00232400080011ff */
[----:B----4-:R-:W-:Y:S05]  /*91b0*/  @!P0 NANOSLEEP.SYNCS 0x989680 ;  /* 0x009896800000895d */ /* 0x010fea0003900000 */
[----:B------:R-:W4:Y:S02]  /*91c0*/  @!P0 SYNCS.PHASECHK.TRANS64 P0, [R0+URZ+0x48], R3 ;  /* 0x00004803000085a7 */ /* 0x000f2400080010ff */
[----:B----4-:R-:W-:Y:S05]  /*91d0*/  @!P0 BRA `(.L_x_185) ;  /* 0xfffffffc00f08947 */ /* 0x010fea000383ffff */
[----:B------:R-:W-:Y:S05]  /*91e0*/  BRA `(.L_x_186) ;  /* 0xffffffc0001c7947 */ /* 0x000fea000383ffff */
.L_x_97:
[----:B-1----:R-:W-:-:S07]  /*91f0*/  MOV R0, UR7 ;  /* 0x0000000700007c02 */ /* 0x002fce0008000f00 */
.L_x_187:
[----:B-1----:R1:W4:Y:S02]  /*9200*/  SYNCS.PHASECHK.TRANS64.TRYWAIT P0, [R0+URZ+0x50], R3 ;  /* 0x00005003000075a7 */ /* 0x00232400080011ff */
[----:B----4-:R-:W-:Y:S05]  /*9210*/  @!P0 NANOSLEEP.SYNCS 0x989680 ;  /* 0x009896800000895d */ /* 0x010fea0003900000 */
[----:B------:R-:W4:Y:S02]  /*9220*/  @!P0 SYNCS.PHASECHK.TRANS64 P0, [R0+URZ+0x50], R3 ;  /* 0x00005003000085a7 */ /* 0x000f2400080010ff */
[----:B----4-:R-:W-:Y:S05]  /*9230*/  @!P0 BRA `(.L_x_187) ;  /* 0xfffffffc00f08947 */ /* 0x010fea000383ffff */
[----:B------:R-:W-:Y:S05]  /*9240*/  BRA `(.L_x_188) ;  /* 0xffffffc0000c7947 */ /* 0x000fea000383ffff */
.L_x_99:
[----:B--2---:R2:W3:Y:S02]  /*9250*/  SYNCS.PHASECHK.TRANS64.TRYWAIT P0, [R0+URZ+0x70], R3 ;  /* 0x00007003000075a7 */ /* 0x0044e400080011ff */
[----:B---3--:R-:W-:Y:S05]  /*9260*/  @!P0 NANOSLEEP.SYNCS 0x989680 ;  /* 0x009896800000895d */ /* 0x008fea0003900000 */
[----:B------:R-:W3:Y:S02]  /*9270*/  @!P0 SYNCS.PHASECHK.TRANS64 P0, [R0+URZ+0x70], R3 ;  /* 0x00007003000085a7 */ /* 0x000ee400080010ff */
[----:B---3--:R-:W-:Y:S05]  /*9280*/  @!P0 BRA `(.L_x_99) ;  /* 0xfffffffc00f08947 */ /* 0x008fea000383ffff */
[----:B------:R-:W-:Y:S05]  /*9290*/  BRA `(.L_x_189) ;  /* 0xffffffc000dc7947 */ /* 0x000fea000383ffff */
.L_x_110:
[----:B-1----:R-:W-:Y:S04]  /*92a0*/  MOV R0, UR48 ;  /* 0x0000003000007c02 */ /* 0x002fe80008000f00 */
[----:B------:R1:W3:Y:S03]  /*92b0*/  SYNCS.PHASECHK.TRANS64.TRYWAIT P1, [R0+URZ+0x20], R5 ;  /* 0x00002005000075a7 */ /* 0x0002e600080211ff */
[----:B---3--:R-:W-:Y:S05]  /*92c0*/  @!P1 NANOSLEEP.SYNCS 0x989680 ;  /* 0x009896800000995d */ /* 0x008fea0003900000 */
[----:B------:R-:W3:Y:S02]  /*92d0*/  @!P1 SYNCS.PHASECHK.TRANS64 P1, [R0+URZ+0x20], R5 ;  /* 0x00002005000095a7 */ /* 0x000ee400080210ff */
[----:B---3--:R-:W-:Y:S05]  /*92e0*/  @!P1 BRA `(.L_x_110) ;  /* 0xfffffffc00ec9947 */ /* 0x008fea000383ffff */
[----:B------:R-:W-:Y:S05]  /*92f0*/  BRA `(.L_x_109) ;  /* 0xffffffcc00e47947 */ /* 0x000fea000383ffff */
.L_x_112:
[----:B-1----:R1:W4:Y:S02]  /*9300*/  SYNCS.PHASECHK.TRANS64.TRYWAIT P0, [R74+URZ+0x90], R3 ;  /* 0x000090034a0075a7 */ /* 0x00232400080011ff */
[----:B----4-:R-:W-:Y:S05]  /*9310*/  @!P0 NANOSLEEP.SYNCS 0x989680 ;  /* 0x009896800000895d */ /* 0x010fea0003900000 */
[----:B------:R-:W4:Y:S02]  /*9320*/  @!P0 SYNCS.PHASECHK.TRANS64 P0, [R74+URZ+0x90], R3 ;  /* 0x000090034a0085a7 */ /* 0x000f2400080010ff */
[----:B----4-:R-:W-:Y:S05]  /*9330*/  @!P0 BRA `(.L_x_112) ;  /* 0xfffffffc00f08947 */ /* 0x010fea000383ffff */
[----:B------:R-:W-:Y:S05]  /*9340*/  BRA `(.L_x_111) ;  /* 0xffffffd000047947 */ /* 0x000fea000383ffff */
.L_x_121:
[----:B--2---:R2:W3:Y:S02]  /*9350*/  SYNCS.PHASECHK.TRANS64.TRYWAIT P0, [R3+URZ+0x20], R0 ;  /* 0x00002000030075a7 */ /* 0x0044e400080011ff */
[----:B---3--:R-:W-:Y:S05]  /*9360*/  @!P0 NANOSLEEP.SYNCS 0x989680 ;  /* 0x009896800000895d */ /* 0x008fea0003900000 */
[----:B------:R-:W3:Y:S02]  /*9370*/  @!P0 SYNCS.PHASECHK.TRANS64 P0, [R3+URZ+0x20], R0 ;  /* 0x00002000030085a7 */ /* 0x000ee400080010ff */
[----:B---3--:R-:W-:Y:S05]  /*9380*/  @!P0 BRA `(.L_x_121) ;  /* 0xfffffffc00f08947 */ /* 0x008fea000383ffff */
[----:B------:R-:W-:Y:S05]  /*9390*/  BRA `(.L_x_120) ;  /* 0xffffffd800107947 */ /* 0x000fea000383ffff */
.L_x_129:
[----:B--2---:R2:W3:Y:S02]  /*93a0*/  SYNCS.PHASECHK.TRANS64.TRYWAIT P0, [R83+URZ+0x20], R4 ;  /* 0x00002004530075a7 */ /* 0x0044e400080011ff */
[----:B---3--:R-:W-:Y:S05]  /*93b0*/  @!P0 NANOSLEEP.SYNCS 0x989680 ;  /* 0x009896800000895d */ /* 0x008fea0003900000 */
[----:B------:R-:W3:Y:S02]  /*93c0*/  @!P0 SYNCS.PHASECHK.TRANS64 P0, [R83+URZ+0x20], R4 ;  /* 0x00002004530085a7 */ /* 0x000ee400080010ff */
[----:B---3--:R-:W-:Y:S05]  /*93d0*/  @!P0 BRA `(.L_x_129) ;  /* 0xfffffffc00f08947 */ /* 0x008fea000383ffff */
[----:B------:R-:W-:Y:S05]  /*93e0*/  BRA `(.L_x_128) ;  /* 0xffffffe0002c7947 */ /* 0x000fea000383ffff */
.L_x_137:
[----:B--2---:R2:W3:Y:S02]  /*93f0*/  SYNCS.PHASECHK.TRANS64.TRYWAIT P0, [R88+URZ+0x20], R3 ;  /* 0x00002003580075a7 */ /* 0x0044e400080011ff */
[----:B---3--:R-:W-:Y:S05]  /*9400*/  @!P0 NANOSLEEP.SYNCS 0x989680 ;  /* 0x009896800000895d */ /* 0x008fea0003900000 */
[----:B------:R-:W3:Y:S02]  /*9410*/  @!P0 SYNCS.PHASECHK.TRANS64 P0, [R88+URZ+0x20], R3 ;  /* 0x00002003580085a7 */ /* 0x000ee400080010ff */
[----:B---3--:R-:W-:Y:S05]  /*9420*/  @!P0 BRA `(.L_x_137) ;  /* 0xfffffffc00f08947 */ /* 0x008fea000383ffff */
[----:B------:R-:W-:Y:S05]  /*9430*/  BRA `(.L_x_136) ;  /* 0xffffffe800487947 */ /* 0x000fea000383ffff */
        .weak           $__internal_0_$__cuda_sm10x_tcgen05_guardrail_trap_col_being_dealloced_not_returned_by_alloc
        .type           $__internal_0_$__cuda_sm10x_tcgen05_guardrail_trap_col_being_dealloced_not_returned_by_alloc,@function
        .size           $__internal_0_$__cuda_sm10x_tcgen05_guardrail_trap_col_being_dealloced_not_returned_by_alloc,($__internal_1_$__cuda_sm10x_tcgen05_guardrail_trap_phase_invalid_during_alloc - $__internal_0_$__cuda_sm10x_tcgen05_guardrail_trap_col_being_dealloced_not_returned_by_alloc)
$__internal_0_$__cuda_sm10x_tcgen05_guardrail_trap_col_being_dealloced_not_returned_by_alloc:
[----:B------:R-:W-:Y:S05]  /*9440*/  BPT.TRAP 0x1 ;  /* 0x000000040000795c */ /* 0x000fea0000300000 */
[----:B------:R-:W-:-:S04]  /*9450*/  HFMA2 R3, -RZ, RZ, 0, 0 ;  /* 0x00000000ff037431 */ /* 0x000fc800000001ff */
[----:B------:R-:W-:Y:S05]  /*9460*/  RET.REL.NODEC R2 `(_ZN7cutlass13device_kernelINS_4gemm6kernel13GemmUniversalIN4cute5tupleIJiiiiEEENS1_10collective13CollectiveMmaINS1_35MainloopSm100TmaUmmaWarpSpecializedILi2ELi2ELi4ENS5_IJNS4_1CILi4EEENSA_ILi1EEESC_EEEEENS5_IJNSA_ILi128EEESF_NSA_ILi64EEEEEENS_6half_tENS5_IJSC_llEEESI_SJ_NS4_8TiledMMAINS4_8MMA_AtomIJNS4_26SM100_MMA_F16BF16_2x1SM_SSISI_SI_fLi128ELi128ELNS4_4UMMA5MajorE1ELSO_1ELNSN_7ScaleInE0ELSP_0EEEEEENS4_6LayoutINS5_IJSC_SC_SC_EEENS5_IJNSA_ILi0EEESU_SU_EEEEENS5_IJNS4_10UnderscoreESX_SX_EEEEENS4_18SM100_TMA_2SM_LOADENS4_14ComposedLayoutINS4_7SwizzleILi3ELi4ELi3EEENS4_18smem_ptr_flag_bitsILi16EEENSS_INS5_IJSG_NSA_ILi8EEEEEENS5_IJSC_SG_EEEEEEEvNS4_8identityENS4_28SM100_TMA_2SM_LOAD_MULTICASTES1A_vS1B_EENS_8epilogue10collective18CollectiveEpilogueINS1E_23Sm100TmaWarpSpecializedILi4ELi2ELi16ELb1ELb0EEEJNS5_IJSG_SF_SG_EEENS5_IJNSS_ISG_SC_EENSS_INS5_IJNSA_ILi16EEENSA_ILi2EEEEEES18_EEEEESI_NS5_IJlSC_lEEESI_S1Q_NS1E_6fusion15FusionCallbacksIS1I_NS1R_17LinearCombinationISI_fSI_fLNS_15FloatRoundStyleE2EEES1J_S1P_JEEENS4_5SM1004TMEM4LOAD26SM100_TMEM_LOAD_32dp32b16xENS4_13SM90_TMA_LOADENS11_INS12_ILi1ELi4ELi3EEES15_NSS_INS5_IJS16_S1L_EEENS5_IJS1L_SC_EEEEEEENS4_39AutoVectorizingCopyWithAssumedAlignmentILi128EEENS4_14SM90_TMA_STOREES26_S28_S28_EEEvvEEEEvNT_6ParamsE) ;  /* 0xffffff6802e47950 */ /* 0x000fea0003c3ffff */
        .weak           $__internal_1_$__cuda_sm10x_tcgen05_guardrail_trap_phase_invalid_during_alloc
        .type           $__internal_1_$__cuda_sm10x_tcgen05_guardrail_trap_phase_invalid_during_alloc,@function
        .size           $__internal_1_$__cuda_sm10x_tcgen05_guardrail_trap_phase_invalid_during_alloc,($__internal_2_$__cuda_sm10x_tcgen05_guardrail_trap_unallocated_columns_being_dealloced - $__internal_1_$__cuda_sm10x_tcgen05_guardrail_trap_phase_invalid_during_alloc)
$__internal_1_$__cuda_sm10x_tcgen05_guardrail_trap_phase_invalid_during_alloc:
[----:B------:R-:W-:Y:S05]  /*9470*/  BPT.TRAP 0x1 ;  /* 0x000000040000795c */ /* 0x000fea0000300000 */
[----:B------:R-:W-:-:S04]  /*9480*/  MOV R3, 0x0 ;  /* 0x0000000000037802 */ /* 0x000fc80000000f00 */
[----:B------:R-:W-:Y:S05]  /*9490*/  RET.REL.NODEC R2 `(_ZN7cutlass13device_kernelINS_4gemm6kernel13GemmUniversalIN4cute5tupleIJiiiiEEENS1_10collective13CollectiveMmaINS1_35MainloopSm100TmaUmmaWarpSpecializedILi2ELi2ELi4ENS5_IJNS4_1CILi4EEENSA_ILi1EEESC_EEEEENS5_IJNSA_ILi128EEESF_NSA_ILi64EEEEEENS_6half_tENS5_IJSC_llEEESI_SJ_NS4_8TiledMMAINS4_8MMA_AtomIJNS4_26SM100_MMA_F16BF16_2x1SM_SSISI_SI_fLi128ELi128ELNS4_4UMMA5MajorE1ELSO_1ELNSN_7ScaleInE0ELSP_0EEEEEENS4_6LayoutINS5_IJSC_SC_SC_EEENS5_IJNSA_ILi0EEESU_SU_EEEEENS5_IJNS4_10UnderscoreESX_SX_EEEEENS4_18SM100_TMA_2SM_LOADENS4_14ComposedLayoutINS4_7SwizzleILi3ELi4ELi3EEENS4_18smem_ptr_flag_bitsILi16EEENSS_INS5_IJSG_NSA_ILi8EEEEEENS5_IJSC_SG_EEEEEEEvNS4_8identityENS4_28SM100_TMA_2SM_LOAD_MULTICASTES1A_vS1B_EENS_8epilogue10collective18CollectiveEpilogueINS1E_23Sm100TmaWarpSpecializedILi4ELi2ELi16ELb1ELb0EEEJNS5_IJSG_SF_SG_EEENS5_IJNSS_ISG_SC_EENSS_INS5_IJNSA_ILi16EEENSA_ILi2EEEEEES18_EEEEESI_NS5_IJlSC_lEEESI_S1Q_NS1E_6fusion15FusionCallbacksIS1I_NS1R_17LinearCombinationISI_fSI_fLNS_15FloatRoundStyleE2EEES1J_S1P_JEEENS4_5SM1004TMEM4LOAD26SM100_TMEM_LOAD_32dp32b16xENS4_13SM90_TMA_LOADENS11_INS12_ILi1ELi4ELi3EEES15_NSS_INS5_IJS16_S1L_EEENS5_IJS1L_SC_EEEEEEENS4_39AutoVectorizingCopyWithAssumedAlignmentILi128EEENS4_14SM90_TMA_STOREES26_S28_S28_EEEvvEEEEvNT_6ParamsE) ;  /* 0xffffff6802d87950 */ /* 0x000fea0003c3ffff */
        .weak           $__internal_2_$__cuda_sm10x_tcgen05_guardrail_trap_unallocated_columns_being_dealloced
        .type           $__internal_2_$__cuda_sm10x_tcgen05_guardrail_trap_unallocated_columns_being_dealloced,@function
        .size           $__internal_2_$__cuda_sm10x_tcgen05_guardrail_trap_unallocated_columns_being_dealloced,(.L_x_191 - $__internal_2_$__cuda_sm10x_tcgen05_guardrail_trap_unallocated_columns_being_dealloced)
$__internal_2_$__cuda_sm10x_tcgen05_guardrail_trap_unallocated_columns_being_dealloced:
[----:B------:R-:W-:Y:S05]  /*94a0*/  BPT.TRAP 0x1 ;  /* 0x000000040000795c */ /* 0x000fea0000300000 */
[----:B------:R-:W-:-:S04]  /*94b0*/  HFMA2 R3, -RZ, RZ, 0, 0 ;  /* 0x00000000ff037431 */ /* 0x000fc800000001ff */
[----:B------:R-:W-:Y:S05]  /*94c0*/  RET.REL.NODEC R2 `(_ZN7cutlass13device_kernelINS_4gemm6kernel13GemmUniversalIN4cute5tupleIJiiiiEEENS1_10collective13CollectiveMmaINS1_35MainloopSm100TmaUmmaWarpSpecializedILi2ELi2ELi4ENS5_IJNS4_1CILi4EEENSA_ILi1EEESC_EEEEENS5_IJNSA_ILi128EEESF_NSA_ILi64EEEEEENS_6half_tENS5_IJSC_llEEESI_SJ_NS4_8TiledMMAINS4_8MMA_AtomIJNS4_26SM100_MMA_F16BF16_2x1SM_SSISI_SI_fLi128ELi128ELNS4_4UMMA5MajorE1ELSO_1ELNSN_7ScaleInE0ELSP_0EEEEEENS4_6LayoutINS5_IJSC_SC_SC_EEENS5_IJNSA_ILi0EEESU_SU_EEEEENS5_IJNS4_10UnderscoreESX_SX_EEEEENS4_18SM100_TMA_2SM_LOADENS4_14ComposedLayoutINS4_7SwizzleILi3ELi4ELi3EEENS4_18smem_ptr_flag_bitsILi16EEENSS_INS5_IJSG_NSA_ILi8EEEEEENS5_IJSC_SG_EEEEEEEvNS4_8identityENS4_28SM100_TMA_2SM_LOAD_MULTICASTES1A_vS1B_EENS_8epilogue10collective18CollectiveEpilogueINS1E_23Sm100TmaWarpSpecializedILi4ELi2ELi16ELb1ELb0EEEJNS5_IJSG_SF_SG_EEENS5_IJNSS_ISG_SC_EENSS_INS5_IJNSA_ILi16EEENSA_ILi2EEEEEES18_EEEEESI_NS5_IJlSC_lEEESI_S1Q_NS1E_6fusion15FusionCallbacksIS1I_NS1R_17LinearCombinationISI_fSI_fLNS_15FloatRoundStyleE2EEES1J_S1P_JEEENS4_5SM1004TMEM4LOAD26SM100_TMEM_LOAD_32dp32b16xENS4_13SM90_TMA_LOADENS11_INS12_ILi1ELi4ELi3EEES15_NSS_INS5_IJS16_S1L_EEENS5_IJS1L_SC_EEEEEEENS4_39AutoVectorizingCopyWithAssumedAlignmentILi128EEENS4_14SM90_TMA_STOREES26_S28_S28_EEEvvEEEEvNT_6ParamsE) ;  /* 0xffffff6802cc7950 */ /* 0x000fea0003c3ffff */
.L_x_190:
[----:B------:R-:W-:-:S00]  /*94d0*/  BRA `(.L_x_190) ;  /* 0xfffffffc00fc7947 */ /* 0x000fc0000383ffff */
[----:B------:R-:W-:-:S00]  /*94e0*/  NOP ;  /* 0x0000000000007918 */ /* 0x000fc00000000000 */
        /* <DEDUP_REMOVED lines=9> */
.L_x_191:


//--------------------- .nv.global.init           --------------------------
	.section	.nv.global.init,"aw",@progbits
.nv.global.init:
	.type		$str$27,@object
	.size		$str$27,($str$28 - $str$27)
$str$27:
        /*0000*/ 	.byte	0x28, 0x61, 0x64, 0x64, 0x72, 0x65, 0x73, 0x73, 0x20, 0x26, 0x20, 0x6d, 0x61, 0x73, 0x6b, 0x29
        /*0010*/ 	.byte	0x20, 0x3d, 0x3d, 0x20, 0x30, 0x00
	.type		$str$28,@object
	.size		$str$28,($str$26 - $str$28)
$str$28:
        /*0016*/ 	.byte	0x2f, 0x74, 0x6d, 0x70, 0x2f, 0x63, 0x75, 0x74, 0x6c, 0x61, 0x73, 0x73, 0x5f, 0x73, 0x77, 0x65
        /*0026*/ 	.byte	0x65, 0x70, 0x5f, 0x73, 0x72, 0x63, 0x2f, 0x69, 0x6e, 0x63, 0x6c, 0x75, 0x64, 0x65, 0x2f, 0x63
        /*0036*/ 	.byte	0x75, 0x74, 0x65, 0x2f, 0x70, 0x6f, 0x69, 0x6e, 0x74, 0x65, 0x72, 0x5f, 0x66, 0x6c, 0x61, 0x67
        /*0046*/ 	.byte	0x67, 0x65, 0x64, 0x2e, 0x68, 0x70, 0x70, 0x00
	.type		$str$26,@object
	.size		$str$26,($str$25 - $str$26)
$str$26:
        /*004e*/ 	.byte	0x2f, 0x74, 0x6d, 0x70, 0x2f, 0x63, 0x75, 0x74, 0x6c, 0x61, 0x73, 0x73, 0x5f, 0x73, 0x77, 0x65
        /*005e*/ 	.byte	0x65, 0x70, 0x5f, 0x73, 0x72, 0x63, 0x2f, 0x69, 0x6e, 0x63, 0x6c, 0x75, 0x64, 0x65, 0x2f, 0x63
        /*006e*/ 	.byte	0x75, 0x74, 0x65, 0x2f, 0x61, 0x74, 0x6f, 0x6d, 0x2f, 0x63, 0x6f, 0x70, 0x79, 0x5f, 0x74, 0x72
        /*007e*/ 	.byte	0x61, 0x69, 0x74, 0x73, 0x5f, 0x73, 0x6d, 0x31, 0x30, 0x30, 0x2e, 0x68, 0x70, 0x70, 0x00
	.type		$str$25,@object
	.size		$str$25,(__unnamed_1 - $str$25)
$str$25:
        /*008d*/ 	.byte	0x28, 0x28, 0x75, 0x69, 0x6e, 0x74, 0x33, 0x32, 0x5f, 0x74, 0x28, 0x74, 0x68, 0x72, 0x65, 0x61
        /*009d*/ 	.byte	0x64, 0x49, 0x64, 0x78, 0x2e, 0x78, 0x29, 0x20, 0x2f, 0x20, 0x33, 0x32, 0x29, 0x20, 0x25, 0x20
        /*00ad*/ 	.byte	0x34, 0x29, 0x20, 0x3d, 0x3d, 0x20, 0x28, 0x28, 0x28, 0x74, 0x6d, 0x65, 0x6d, 0x5f, 0x61, 0x64
        /*00bd*/ 	.byte	0x64, 0x72, 0x20, 0x3e, 0x3e, 0x20, 0x31, 0x36, 0x29, 0x20, 0x2f, 0x20, 0x33, 0x32, 0x29, 0x20
        /*00cd*/ 	.byte	0x25, 0x20, 0x34, 0x29, 0x00
	.type		__unnamed_1,@object
	.size		__unnamed_1,(__unnamed_2 - __unnamed_1)
__unnamed_1:
        /*00d2*/ 	.byte	0x61, 0x75, 0x74, 0x6f, 0x20, 0x63, 0x75, 0x74, 0x65, 0x3a, 0x3a, 0x61, 0x73, 0x5f, 0x70, 0x6f
        /* <DEDUP_REMOVED lines=24> */
        /*0262*/ 	.byte	0x34, 0x38, 0x3e, 0x3e, 0x3e, 0x3e, 0x5d, 0x00
	.type		__unnamed_2,@object
	.size		__unnamed_2,(.L_2 - __unnamed_2)
__unnamed_2:
        /* <DEDUP_REMOVED lines=40> */
        /*04ea*/ 	.byte	0x3a, 0x3a, 0x43, 0x3c, 0x30, 0x3e, 0x3e, 0x3e, 0x3e, 0x5d, 0x00
.L_2:


//--------------------- .nv.shared._ZN7cutlass13device_kernelINS_4gemm6kernel13GemmUniversalIN4cute5tupleIJiiiiEEENS1_10collective13CollectiveMmaINS1_35MainloopSm100TmaUmmaWarpSpecializedILi2ELi2ELi4ENS5_IJNS4_1CILi4EEENSA_ILi1EEESC_EEEEENS5_IJNSA_ILi128EEESF_NSA_ILi64EEEEEENS_6half_tENS5_IJSC_llEEESI_SJ_NS4_8TiledMMAINS4_8MMA_AtomIJNS4_26SM100_MMA_F16BF16_2x1SM_SSISI_SI_fLi128ELi128ELNS4_4UMMA5MajorE1ELSO_1ELNSN_7ScaleInE0ELSP_0EEEEEENS4_6LayoutINS5_IJSC_SC_SC_EEENS5_IJNSA_ILi0EEESU_SU_EEEEENS5_IJNS4_10UnderscoreESX_SX_EEEEENS4_18SM100_TMA_2SM_LOADENS4_14ComposedLayoutINS4_7SwizzleILi3ELi4ELi3EEENS4_18smem_ptr_flag_bitsILi16EEENSS_INS5_IJSG_NSA_ILi8EEEEEENS5_IJSC_SG_EEEEEEEvNS4_8identityENS4_28SM100_TMA_2SM_LOAD_MULTICASTES1A_vS1B_EENS_8epilogue10collective18CollectiveEpilogueINS1E_23Sm100TmaWarpSpecializedILi4ELi2ELi16ELb1ELb0EEEJNS5_IJSG_SF_SG_EEENS5_IJNSS_ISG_SC_EENSS_INS5_IJNSA_ILi16EEENSA_ILi2EEEEEES18_EEEEESI_NS5_IJlSC_lEEESI_S1Q_NS1E_6fusion15FusionCallbacksIS1I_NS1R_17LinearCombinationISI_fSI_fLNS_15FloatRoundStyleE2EEES1J_S1P_JEEENS4_5SM1004TMEM4LOAD26SM100_TMEM_LOAD_32dp32b16xENS4_13SM90_TMA_LOADENS11_INS12_ILi1ELi4ELi3EEES15_NSS_INS5_IJS16_S1L_EEENS5_IJS1L_SC_EEEEEEENS4_39AutoVectorizingCopyWithAssumedAlignmentILi128EEENS4_14SM90_TMA_STOREES26_S28_S28_EEEvvEEEEvNT_6ParamsE --------------------------
	.section	.nv.shared._ZN7cutlass13device_kernelINS_4gemm6kernel13GemmUniversalIN4cute5tupleIJiiiiEEENS1_10collective13CollectiveMmaINS1_35MainloopSm100TmaUmmaWarpSpecializedILi2ELi2ELi4ENS5_IJNS4_1CILi4EEENSA_ILi1EEESC_EEEEENS5_IJNSA_ILi128EEESF_NSA_ILi64EEEEEENS_6half_tENS5_IJSC_llEEESI_SJ_NS4_8TiledMMAINS4_8MMA_AtomIJNS4_26SM100_MMA_F16BF16_2x1SM_SSISI_SI_fLi128ELi128ELNS4_4UMMA5MajorE1ELSO_1ELNSN_7ScaleInE0ELSP_0EEEEEENS4_6LayoutINS5_IJSC_SC_SC_EEENS5_IJNSA_ILi0EEESU_SU_EEEEENS5_IJNS4_10UnderscoreESX_SX_EEEEENS4_18SM100_TMA_2SM_LOADENS4_14ComposedLayoutINS4_7SwizzleILi3ELi4ELi3EEENS4_18smem_ptr_flag_bitsILi16EEENSS_INS5_IJSG_NSA_ILi8EEEEEENS5_IJSC_SG_EEEEEEEvNS4_8identityENS4_28SM100_TMA_2SM_LOAD_MULTICASTES1A_vS1B_EENS_8epilogue10collective18CollectiveEpilogueINS1E_23Sm100TmaWarpSpecializedILi4ELi2ELi16ELb1ELb0EEEJNS5_IJSG_SF_SG_EEENS5_IJNSS_ISG_SC_EENSS_INS5_IJNSA_ILi16EEENSA_ILi2EEEEEES18_EEEEESI_NS5_IJlSC_lEEESI_S1Q_NS1E_6fusion15FusionCallbacksIS1I_NS1R_17LinearCombinationISI_fSI_fLNS_15FloatRoundStyleE2EEES1J_S1P_JEEENS4_5SM1004TMEM4LOAD26SM100_TMEM_LOAD_32dp32b16xENS4_13SM90_TMA_LOADENS11_INS12_ILi1ELi4ELi3EEES15_NSS_INS5_IJS16_S1L_EEENS5_IJS1L_SC_EEEEEEENS4_39AutoVectorizingCopyWithAssumedAlignmentILi128EEENS4_14SM90_TMA_STOREES26_S28_S28_EEEvvEEEEvNT_6ParamsE,"aw",@nobits
	.sectionflags	@""
	.align	16
	.zero		1024


//--------------------- .nv.shared.reserved.0     --------------------------
	.section	.nv.shared.reserved.0,"aw",@nobits
	.weak		__nv_reservedSMEM_offset_0_alias
	.size		__nv_reservedSMEM_offset_0_alias, 0, 64
	.other		__nv_reservedSMEM_offset_0_alias,@"STO_CUDA_RESERVED_SHARED STV_DEFAULT"
__nv_reservedSMEM_offset_0_alias:
	.zero		0
.nv.shared.reserved.0:
	.zero		64
	.weak		__nv_reservedSMEM_tcgen05_partition
	.type		__nv_reservedSMEM_tcgen05_partition,@object
	.size		__nv_reservedSMEM_tcgen05_partition,(.L_0 - __nv_reservedSMEM_tcgen05_partition)
__nv_reservedSMEM_tcgen05_partition:
	.zero		32
.L_0:


//--------------------- .nv.global                --------------------------
	.section	.nv.global,"aw",@nobits
.nv.global:
	.type		_ZN40_INTERNAL_1b6992cc_4_k_cu_34317509_373114cute1_E,@object
	.size		_ZN40_INTERNAL_1b6992cc_4_k_cu_34317509_373114cute1_E,(_ZN40_INTERNAL_1b6992cc_4_k_cu_34317509_373114cuda3std3__45__cpo6cbeginE - _ZN40_INTERNAL_1b6992cc_4_k_cu_34317509_373114cute1_E)
_ZN40_INTERNAL_1b6992cc_4_k_cu_34317509_373114cute1_E:
	.zero		1
	.type		_ZN40_INTERNAL_1b6992cc_4_k_cu_34317509_373114cuda3std3__45__cpo6cbeginE,@object
	.size		_ZN40_INTERNAL_1b6992cc_4_k_cu_34317509_373114cuda3std3__45__cpo6cbeginE,(_ZN40_INTERNAL_1b6992cc_4_k_cu_34317509_373114cuda3std3__48in_placeE - _ZN40_INTERNAL_1b6992cc_4_k_cu_34317509_373114cuda3std3__45__cpo6cbeginE)
_ZN40_INTERNAL_1b6992cc_4_k_cu_34317509_373114cuda3std3__45__cpo6cbeginE:
	.zero		1
	.type		_ZN40_INTERNAL_1b6992cc_4_k_cu_34317509_373114cuda3std3__48in_placeE,@object
	.size		_ZN40_INTERNAL_1b6992cc_4_k_cu_34317509_373114cuda3std3__48in_placeE,(_ZN40_INTERNAL_1b6992cc_4_k_cu_34317509_373114cuda3std6ranges3__45__cpo9iter_moveE - _ZN40_INTERNAL_1b6992cc_4_k_cu_34317509_373114cuda3std3__48in_placeE)
_ZN40_INTERNAL_1b6992cc_4_k_cu_34317509_373114cuda3std3__48in_placeE:
	.zero		1
	.type		_ZN40_INTERNAL_1b6992cc_4_k_cu_34317509_373114cuda3std6ranges3__45__cpo9iter_moveE,@object
	.size		_ZN40_INTERNAL_1b6992cc_4_k_cu_34317509_373114cuda3std6ranges3__45__cpo9iter_moveE,(_ZN40_INTERNAL_1b6992cc_4_k_cu_34317509_373114cuda3std3__45__cpo5beginE - _ZN40_INTERNAL_1b6992cc_4_k_cu_34317509_373114cuda3std6ranges3__45__cpo9iter_moveE)
_ZN40_INTERNAL_1b6992cc_4_k_cu_34317509_373114cuda3std6ranges3__45__cpo9iter_moveE:
	.zero		1
	.type		_ZN40_INTERNAL_1b6992cc_4_k_cu_34317509_373114cuda3std3__45__cpo5beginE,@object
	.size		_ZN40_INTERNAL_1b6992cc_4_k_cu_34317509_373114cuda3std3__45__cpo5beginE,(_ZN40_INTERNAL_1b6992cc_4_k_cu_34317509_373114cuda3std3__442_GLOBAL__N__1b6992cc_4_k_cu_34317509_373116ignoreE - _ZN40_INTERNAL_1b6992cc_4_k_cu_34317509_373114cuda3std3__45__cpo5beginE)
_ZN40_INTERNAL_1b6992cc_4_k_cu_34317509_373114cuda3std3__45__cpo5beginE:
	.zero		1
	.type		_ZN40_INTERNAL_1b6992cc_4_k_cu_34317509_373114cuda3std3__442_GLOBAL__N__1b6992cc_4_k_cu_34317509_373116ignoreE,@object
	.size		_ZN40_INTERNAL_1b6992cc_4_k_cu_34317509_373114cuda3std3__442_GLOBAL__N__1b6992cc_4_k_cu_34317509_373116ignoreE,(_ZN40_INTERNAL_1b6992cc_4_k_cu_34317509_373114cute7productE - _ZN40_INTERNAL_1b6992cc_4_k_cu_34317509_373114cuda3std3__442_GLOBAL__N__1b6992cc_4_k_cu_34317509_373116ignoreE)
_ZN40_INTERNAL_1b6992cc_4_k_cu_34317509_373114cuda3std3__442_GLOBAL__N__1b6992cc_4_k_cu_34317509_373116ignoreE:
	.zero		1
	.type		_ZN40_INTERNAL_1b6992cc_4_k_cu_34317509_373114cute7productE,@object
	.size		_ZN40_INTERNAL_1b6992cc_4_k_cu_34317509_373114cute7productE,(_ZN40_INTERNAL_1b6992cc_4_k_cu_34317509_373114cuda3std3__45__cpo3endE - _ZN40_INTERNAL_1b6992cc_4_k_cu_34317509_373114cute7productE)
_ZN40_INTERNAL_1b6992cc_4_k_cu_34317509_373114cute7productE:
	.zero		1
	.type		_ZN40_INTERNAL_1b6992cc_4_k_cu_34317509_373114cuda3std3__45__cpo3endE,@object
	.size		_ZN40_INTERNAL_1b6992cc_4_k_cu_34317509_373114cuda3std3__45__cpo3endE,(_ZN40_INTERNAL_1b6992cc_4_k_cu_34317509_373114cuda3std3__419piecewise_constructE - _ZN40_INTERNAL_1b6992cc_4_k_cu_34317509_373114cuda3std3__45__cpo3endE)
_ZN40_INTERNAL_1b6992cc_4_k_cu_34317509_373114cuda3std3__45__cpo3endE:
	.zero		1
	.type		_ZN40_INTERNAL_1b6992cc_4_k_cu_34317509_373114cuda3std3__419piecewise_constructE,@object
	.size		_ZN40_INTERNAL_1b6992cc_4_k_cu_34317509_373114cuda3std3__419piecewise_constructE,(_ZN40_INTERNAL_1b6992cc_4_k_cu_34317509_373114cuda3std3__45__cpo4cendE - _ZN40_INTERNAL_1b6992cc_4_k_cu_34317509_373114cuda3std3__419piecewise_constructE)
_ZN40_INTERNAL_1b6992cc_4_k_cu_34317509_373114cuda3std3__419piecewise_constructE:
	.zero		1
	.type		_ZN40_INTERNAL_1b6992cc_4_k_cu_34317509_373114cuda3std3__45__cpo4cendE,@object
	.size		_ZN40_INTERNAL_1b6992cc_4_k_cu_34317509_373114cuda3std3__45__cpo4cendE,(_ZN40_INTERNAL_1b6992cc_4_k_cu_34317509_373114cuda3std6ranges3__45__cpo4swapE - _ZN40_INTERNAL_1b6992cc_4_k_cu_34317509_373114cuda3std3__45__cpo4cendE)
_ZN40_INTERNAL_1b6992cc_4_k_cu_34317509_373114cuda3std3__45__cpo4cendE:
	.zero		1
	.type		_ZN40_INTERNAL_1b6992cc_4_k_cu_34317509_373114cuda3std6ranges3__45__cpo4swapE,@object
	.size		_ZN40_INTERNAL_1b6992cc_4_k_cu_34317509_373114cuda3std6ranges3__45__cpo4swapE,(.L_10 - _ZN40_INTERNAL_1b6992cc_4_k_cu_34317509_373114cuda3std6ranges3__45__cpo4swapE)
_ZN40_INTERNAL_1b6992cc_4_k_cu_34317509_373114cuda3std6ranges3__45__cpo4swapE:
	.zero		1
.L_10:


//--------------------- .nv.constant0._ZN7cutlass13device_kernelINS_4gemm6kernel13GemmUniversalIN4cute5tupleIJiiiiEEENS1_10collective13CollectiveMmaINS1_35MainloopSm100TmaUmmaWarpSpecializedILi2ELi2ELi4ENS5_IJNS4_1CILi4EEENSA_ILi1EEESC_EEEEENS5_IJNSA_ILi128EEESF_NSA_ILi64EEEEEENS_6half_tENS5_IJSC_llEEESI_SJ_NS4_8TiledMMAINS4_8MMA_AtomIJNS4_26SM100_MMA_F16BF16_2x1SM_SSISI_SI_fLi128ELi128ELNS4_4UMMA5MajorE1ELSO_1ELNSN_7ScaleInE0ELSP_0EEEEEENS4_6LayoutINS5_IJSC_SC_SC_EEENS5_IJNSA_ILi0EEESU_SU_EEEEENS5_IJNS4_10UnderscoreESX_SX_EEEEENS4_18SM100_TMA_2SM_LOADENS4_14ComposedLayoutINS4_7SwizzleILi3ELi4ELi3EEENS4_18smem_ptr_flag_bitsILi16EEENSS_INS5_IJSG_NSA_ILi8EEEEEENS5_IJSC_SG_EEEEEEEvNS4_8identityENS4_28SM100_TMA_2SM_LOAD_MULTICASTES1A_vS1B_EENS_8epilogue10collective18CollectiveEpilogueINS1E_23Sm100TmaWarpSpecializedILi4ELi2ELi16ELb1ELb0EEEJNS5_IJSG_SF_SG_EEENS5_IJNSS_ISG_SC_EENSS_INS5_IJNSA_ILi16EEENSA_ILi2EEEEEES18_EEEEESI_NS5_IJlSC_lEEESI_S1Q_NS1E_6fusion15FusionCallbacksIS1I_NS1R_17LinearCombinationISI_fSI_fLNS_15FloatRoundStyleE2EEES1J_S1P_JEEENS4_5SM1004TMEM4LOAD26SM100_TMEM_LOAD_32dp32b16xENS4_13SM90_TMA_LOADENS11_INS12_ILi1ELi4ELi3EEES15_NSS_INS5_IJS16_S1L_EEENS5_IJS1L_SC_EEEEEEENS4_39AutoVectorizingCopyWithAssumedAlignmentILi128EEENS4_14SM90_TMA_STOREES26_S28_S28_EEEvvEEEEvNT_6ParamsE --------------------------
	.section	.nv.constant0._ZN7cutlass13device_kernelINS_4gemm6kernel13GemmUniversalIN4cute5tupleIJiiiiEEENS1_10collective13CollectiveMmaINS1_35MainloopSm100TmaUmmaWarpSpecializedILi2ELi2ELi4ENS5_IJNS4_1CILi4EEENSA_ILi1EEESC_EEEEENS5_IJNSA_ILi128EEESF_NSA_ILi64EEEEEENS_6half_tENS5_IJSC_llEEESI_SJ_NS4_8TiledMMAINS4_8MMA_AtomIJNS4_26SM100_MMA_F16BF16_2x1SM_SSISI_SI_fLi128ELi128ELNS4_4UMMA5MajorE1ELSO_1ELNSN_7ScaleInE0ELSP_0EEEEEENS4_6LayoutINS5_IJSC_SC_SC_EEENS5_IJNSA_ILi0EEESU_SU_EEEEENS5_IJNS4_10UnderscoreESX_SX_EEEEENS4_18SM100_TMA_2SM_LOADENS4_14ComposedLayoutINS4_7SwizzleILi3ELi4ELi3EEENS4_18smem_ptr_flag_bitsILi16EEENSS_INS5_IJSG_NSA_ILi8EEEEEENS5_IJSC_SG_EEEEEEEvNS4_8identityENS4_28SM100_TMA_2SM_LOAD_MULTICASTES1A_vS1B_EENS_8epilogue10collective18CollectiveEpilogueINS1E_23Sm100TmaWarpSpecializedILi4ELi2ELi16ELb1ELb0EEEJNS5_IJSG_SF_SG_EEENS5_IJNSS_ISG_SC_EENSS_INS5_IJNSA_ILi16EEENSA_ILi2EEEEEES18_EEEEESI_NS5_IJlSC_lEEESI_S1Q_NS1E_6fusion15FusionCallbacksIS1I_NS1R_17LinearCombinationISI_fSI_fLNS_15FloatRoundStyleE2EEES1J_S1P_JEEENS4_5SM1004TMEM4LOAD26SM100_TMEM_LOAD_32dp32b16xENS4_13SM90_TMA_LOADENS11_INS12_ILi1ELi4ELi3EEES15_NSS_INS5_IJS16_S1L_EEENS5_IJS1L_SC_EEEEEEENS4_39AutoVectorizingCopyWithAssumedAlignmentILi128EEENS4_14SM90_TMA_STOREES26_S28_S28_EEEvvEEEEvNT_6ParamsE,"a",@progbits
	.sectionflags	@""
	.align	4
.nv.constant0._ZN7cutlass13device_kernelINS_4gemm6kernel13GemmUniversalIN4cute5tupleIJiiiiEEENS1_10collective13CollectiveMmaINS1_35MainloopSm100TmaUmmaWarpSpecializedILi2ELi2ELi4ENS5_IJNS4_1CILi4EEENSA_ILi1EEESC_EEEEENS5_IJNSA_ILi128EEESF_NSA_ILi64EEEEEENS_6half_tENS5_IJSC_llEEESI_SJ_NS4_8TiledMMAINS4_8MMA_AtomIJNS4_26SM100_MMA_F16BF16_2x1SM_SSISI_SI_fLi128ELi128ELNS4_4UMMA5MajorE1ELSO_1ELNSN_7ScaleInE0ELSP_0EEEEEENS4_6LayoutINS5_IJSC_SC_SC_EEENS5_IJNSA_ILi0EEESU_SU_EEEEENS5_IJNS4_10UnderscoreESX_SX_EEEEENS4_18SM100_TMA_2SM_LOADENS4_14ComposedLayoutINS4_7SwizzleILi3ELi4ELi3EEENS4_18smem_ptr_flag_bitsILi16EEENSS_INS5_IJSG_NSA_ILi8EEEEEENS5_IJSC_SG_EEEEEEEvNS4_8identityENS4_28SM100_TMA_2SM_LOAD_MULTICASTES1A_vS1B_EENS_8epilogue10collective18CollectiveEpilogueINS1E_23Sm100TmaWarpSpecializedILi4ELi2ELi16ELb1ELb0EEEJNS5_IJSG_SF_SG_EEENS5_IJNSS_ISG_SC_EENSS_INS5_IJNSA_ILi16EEENSA_ILi2EEEEEES18_EEEEESI_NS5_IJlSC_lEEESI_S1Q_NS1E_6fusion15FusionCallbacksIS1I_NS1R_17LinearCombinationISI_fSI_fLNS_15FloatRoundStyleE2EEES1J_S1P_JEEENS4_5SM1004TMEM4LOAD26SM100_TMEM_LOAD_32dp32b16xENS4_13SM90_TMA_LOADENS11_INS12_ILi1ELi4ELi3EEES15_NSS_INS5_IJS16_S1L_EEENS5_IJS1L_SC_EEEEEEENS4_39AutoVectorizingCopyWithAssumedAlignmentILi128EEENS4_14SM90_TMA_STOREES26_S28_S28_EEEvvEEEEvNT_6ParamsE:
	.zero		2944


//--------------------- SYMBOLS --------------------------

	.type		.nv.reservedSmem.offset0,@object
	.size		.nv.reservedSmem.offset0,0x4
	.type		.nv.reservedSmem.cap,@object
	.size		.nv.reservedSmem.cap,0x4
	.type		__assertfail,@function
